	.target	sm_90a

	.elftype	@"ET_EXEC"


//--------------------- .note.nv.tkinfo           --------------------------
	.section	.note.nv.tkinfo,"",@"SHT_NOTE"
	.sectionflags	@"SHF_NOTE_NV_TKINFO"
	.tkinfo
        /*0018*/ 	.word	0x00000002
        /*0030*/ 	.string	""
        /*0030*/ 	.string	"ptxas"
        /*0030*/ 	.string	"Cuda compilation tools, release 13.0, V13.0.88"
        /*0030*/ 	.string	"Build cuda_13.0.r13.0/compiler.36424714_0"
        /*0030*/ 	.string	"-arch sm_90a -m 64 "



//--------------------- .note.nv.cuinfo           --------------------------
	.section	.note.nv.cuinfo,"",@"SHT_NOTE"
	.sectionflags	@"SHF_NOTE_NV_CUINFO"
        /*0018*/ 	.short	0x0002
        /*001a*/ 	.short	0x005a
        /*001c*/ 	.short	0x0082
	.zero		2


//--------------------- .nv.info                  --------------------------
	.section	.nv.info,"",@"SHT_CUDA_INFO"
	.align	4


	//----- nvinfo : EIATTR_REGCOUNT
	.align		4
        /*0000*/ 	.byte	0x04, 0x2f
        /*0002*/ 	.short	(.L_12 - .L_11)
	.align		4
.L_11:
        /*0004*/ 	.word	index@(_ZN7cutlass13device_kernelINS_4gemm6kernel13GemmUniversalIN4cute5tupleIJiiiiEEENS1_10collective13CollectiveMmaINS1_43MainloopSm90TmaGmmaWarpSpecializedSparseFP8ILi16ENS5_IJNS4_1CILi2EEENSA_ILi1EEESC_EEENS1_35KernelTmaWarpSpecializedCooperativeEEENS5_IJNSA_ILi256EEENSA_ILi64EEESH_EEENS_12float_e4m3_tENS5_IJNS4_6LayoutINS5_IJiNS5_IJSB_iEEEiEEENS5_IJlNS5_IJSC_SB_EEElEEEEENSK_INS5_IJNS5_IJSH_iEEESQ_iEEENS5_IJNS5_IJSH_NSA_ILi4096EEEEEENS5_IJSC_lEEElEEEEEEEESJ_NS5_IJlSC_lEEENS4_8TiledMMAINS4_8MMA_AtomIJNS4_4SM904GMMA6SPARSE31GMMA_64x64x64_F32E4M3E4M3_SS_TNILNS12_7ScaleInE1ELS15_1ELNS12_9SparseSelE0EEEEEENSK_ISD_NS5_IJSC_NSA_ILi0EEES19_EEEEENS5_IJNS4_10UnderscoreES1C_S1C_EEEEENS4_13SM90_TMA_LOADENS4_14ComposedLayoutINS4_7SwizzleILi1ELi4ELi3EEENS4_25smem_sparse_ptr_flag_bitsILi2ELi8EEENSK_INS5_IJNS5_IJSC_NSA_ILi8EEEEEENS5_IJSB_NSA_ILi32EEEEEEEEENS5_IJNS5_IJS19_SH_EEESN_EEEEEEEvNS4_8identityENS4_23SM90_TMA_LOAD_MULTICASTENS1G_INS1H_ILi2ELi4ELi3EEENS4_18smem_ptr_flag_bitsILi8EEENSK_INS5_IJS1L_SH_EEENS5_IJSH_SC_EEEEEEEvS1U_EENS_8epilogue10collective6detail29Sm90TmaWarpSpecializedAdapterINS25_15DefaultEpilogueIfNS5_IJSC_llEEES29_NS24_6thread17LinearCombinationIfLi1EffLNS2A_9ScaleType4KindE0ELNS_15FloatRoundStyleE2EfEENS1_15EpilogueDefaultEEEEEvvEEEEvNT_6ParamsE)
        /*0008*/ 	.word	0x000000a8


	//----- nvinfo : EIATTR_FRAME_SIZE
	.align		4
.L_12:
        /*000c*/ 	.byte	0x04, 0x11
        /*000e*/ 	.short	(.L_14 - .L_13)
	.align		4
.L_13:
        /*0010*/ 	.word	index@(_ZN7cutlass13device_kernelINS_4gemm6kernel13GemmUniversalIN4cute5tupleIJiiiiEEENS1_10collective13CollectiveMmaINS1_43MainloopSm90TmaGmmaWarpSpecializedSparseFP8ILi16ENS5_IJNS4_1CILi2EEENSA_ILi1EEESC_EEENS1_35KernelTmaWarpSpecializedCooperativeEEENS5_IJNSA_ILi256EEENSA_ILi64EEESH_EEENS_12float_e4m3_tENS5_IJNS4_6LayoutINS5_IJiNS5_IJSB_iEEEiEEENS5_IJlNS5_IJSC_SB_EEElEEEEENSK_INS5_IJNS5_IJSH_iEEESQ_iEEENS5_IJNS5_IJSH_NSA_ILi4096EEEEEENS5_IJSC_lEEElEEEEEEEESJ_NS5_IJlSC_lEEENS4_8TiledMMAINS4_8MMA_AtomIJNS4_4SM904GMMA6SPARSE31GMMA_64x64x64_F32E4M3E4M3_SS_TNILNS12_7ScaleInE1ELS15_1ELNS12_9SparseSelE0EEEEEENSK_ISD_NS5_IJSC_NSA_ILi0EEES19_EEEEENS5_IJNS4_10UnderscoreES1C_S1C_EEEEENS4_13SM90_TMA_LOADENS4_14ComposedLayoutINS4_7SwizzleILi1ELi4ELi3EEENS4_25smem_sparse_ptr_flag_bitsILi2ELi8EEENSK_INS5_IJNS5_IJSC_NSA_ILi8EEEEEENS5_IJSB_NSA_ILi32EEEEEEEEENS5_IJNS5_IJS19_SH_EEESN_EEEEEEEvNS4_8identityENS4_23SM90_TMA_LOAD_MULTICASTENS1G_INS1H_ILi2ELi4ELi3EEENS4_18smem_ptr_flag_bitsILi8EEENSK_INS5_IJS1L_SH_EEENS5_IJSH_SC_EEEEEEEvS1U_EENS_8epilogue10collective6detail29Sm90TmaWarpSpecializedAdapterINS25_15DefaultEpilogueIfNS5_IJSC_llEEES29_NS24_6thread17LinearCombinationIfLi1EffLNS2A_9ScaleType4KindE0ELNS_15FloatRoundStyleE2EfEENS1_15EpilogueDefaultEEEEEvvEEEEvNT_6ParamsE)
        /*0014*/ 	.word	0x00000000


	//----- nvinfo : EIATTR_MIN_STACK_SIZE
	.align		4
.L_14:
        /*0018*/ 	.byte	0x04, 0x12
        /*001a*/ 	.short	(.L_16 - .L_15)
	.align		4
.L_15:
        /*001c*/ 	.word	index@(_ZN7cutlass13device_kernelINS_4gemm6kernel13GemmUniversalIN4cute5tupleIJiiiiEEENS1_10collective13CollectiveMmaINS1_43MainloopSm90TmaGmmaWarpSpecializedSparseFP8ILi16ENS5_IJNS4_1CILi2EEENSA_ILi1EEESC_EEENS1_35KernelTmaWarpSpecializedCooperativeEEENS5_IJNSA_ILi256EEENSA_ILi64EEESH_EEENS_12float_e4m3_tENS5_IJNS4_6LayoutINS5_IJiNS5_IJSB_iEEEiEEENS5_IJlNS5_IJSC_SB_EEElEEEEENSK_INS5_IJNS5_IJSH_iEEESQ_iEEENS5_IJNS5_IJSH_NSA_ILi4096EEEEEENS5_IJSC_lEEElEEEEEEEESJ_NS5_IJlSC_lEEENS4_8TiledMMAINS4_8MMA_AtomIJNS4_4SM904GMMA6SPARSE31GMMA_64x64x64_F32E4M3E4M3_SS_TNILNS12_7ScaleInE1ELS15_1ELNS12_9SparseSelE0EEEEEENSK_ISD_NS5_IJSC_NSA_ILi0EEES19_EEEEENS5_IJNS4_10UnderscoreES1C_S1C_EEEEENS4_13SM90_TMA_LOADENS4_14ComposedLayoutINS4_7SwizzleILi1ELi4ELi3EEENS4_25smem_sparse_ptr_flag_bitsILi2ELi8EEENSK_INS5_IJNS5_IJSC_NSA_ILi8EEEEEENS5_IJSB_NSA_ILi32EEEEEEEEENS5_IJNS5_IJS19_SH_EEESN_EEEEEEEvNS4_8identityENS4_23SM90_TMA_LOAD_MULTICASTENS1G_INS1H_ILi2ELi4ELi3EEENS4_18smem_ptr_flag_bitsILi8EEENSK_INS5_IJS1L_SH_EEENS5_IJSH_SC_EEEEEEEvS1U_EENS_8epilogue10collective6detail29Sm90TmaWarpSpecializedAdapterINS25_15DefaultEpilogueIfNS5_IJSC_llEEES29_NS24_6thread17LinearCombinationIfLi1EffLNS2A_9ScaleType4KindE0ELNS_15FloatRoundStyleE2EfEENS1_15EpilogueDefaultEEEEEvvEEEEvNT_6ParamsE)
        /*0020*/ 	.word	0x00000000
.L_16:


//--------------------- .nv.compat                --------------------------
	.section	.nv.compat,"",@"SHT_CUDA_COMPAT_INFO"
	.align	4
        /*0000*/ 	.byte	0x02, 0x09, 0x01, 0x00, 0x02, 0x02, 0x04, 0x00, 0x02, 0x05, 0x05, 0x00, 0x03, 0x07, 0x01, 0x01
        /*0010*/ 	.byte	0x02, 0x03, 0x01, 0x00, 0x02, 0x06, 0x01, 0x00, 0x04, 0x0b, 0x08, 0x00, 0x00, 0x00, 0x00, 0x00
        /*0020*/ 	.byte	0x00, 0x00, 0x00, 0x00


//--------------------- .nv.info._ZN7cutlass13device_kernelINS_4gemm6kernel13GemmUniversalIN4cute5tupleIJiiiiEEENS1_10collective13CollectiveMmaINS1_43MainloopSm90TmaGmmaWarpSpecializedSparseFP8ILi16ENS5_IJNS4_1CILi2EEENSA_ILi1EEESC_EEENS1_35KernelTmaWarpSpecializedCooperativeEEENS5_IJNSA_ILi256EEENSA_ILi64EEESH_EEENS_12float_e4m3_tENS5_IJNS4_6LayoutINS5_IJiNS5_IJSB_iEEEiEEENS5_IJlNS5_IJSC_SB_EEElEEEEENSK_INS5_IJNS5_IJSH_iEEESQ_iEEENS5_IJNS5_IJSH_NSA_ILi4096EEEEEENS5_IJSC_lEEElEEEEEEEESJ_NS5_IJlSC_lEEENS4_8TiledMMAINS4_8MMA_AtomIJNS4_4SM904GMMA6SPARSE31GMMA_64x64x64_F32E4M3E4M3_SS_TNILNS12_7ScaleInE1ELS15_1ELNS12_9SparseSelE0EEEEEENSK_ISD_NS5_IJSC_NSA_ILi0EEES19_EEEEENS5_IJNS4_10UnderscoreES1C_S1C_EEEEENS4_13SM90_TMA_LOADENS4_14ComposedLayoutINS4_7SwizzleILi1ELi4ELi3EEENS4_25smem_sparse_ptr_flag_bitsILi2ELi8EEENSK_INS5_IJNS5_IJSC_NSA_ILi8EEEEEENS5_IJSB_NSA_ILi32EEEEEEEEENS5_IJNS5_IJS19_SH_EEESN_EEEEEEEvNS4_8identityENS4_23SM90_TMA_LOAD_MULTICASTENS1G_INS1H_ILi2ELi4ELi3EEENS4_18smem_ptr_flag_bitsILi8EEENSK_INS5_IJS1L_SH_EEENS5_IJSH_SC_EEEEEEEvS1U_EENS_8epilogue10collective6detail29Sm90TmaWarpSpecializedAdapterINS25_15DefaultEpilogueIfNS5_IJSC_llEEES29_NS24_6thread17LinearCombinationIfLi1EffLNS2A_9ScaleType4KindE0ELNS_15FloatRoundStyleE2EfEENS1_15EpilogueDefaultEEEEEvvEEEEvNT_6ParamsE --------------------------
	.section	.nv.info._ZN7cutlass13device_kernelINS_4gemm6kernel13GemmUniversalIN4cute5tupleIJiiiiEEENS1_10collective13CollectiveMmaINS1_43MainloopSm90TmaGmmaWarpSpecializedSparseFP8ILi16ENS5_IJNS4_1CILi2EEENSA_ILi1EEESC_EEENS1_35KernelTmaWarpSpecializedCooperativeEEENS5_IJNSA_ILi256EEENSA_ILi64EEESH_EEENS_12float_e4m3_tENS5_IJNS4_6LayoutINS5_IJiNS5_IJSB_iEEEiEEENS5_IJlNS5_IJSC_SB_EEElEEEEENSK_INS5_IJNS5_IJSH_iEEESQ_iEEENS5_IJNS5_IJSH_NSA_ILi4096EEEEEENS5_IJSC_lEEElEEEEEEEESJ_NS5_IJlSC_lEEENS4_8TiledMMAINS4_8MMA_AtomIJNS4_4SM904GMMA6SPARSE31GMMA_64x64x64_F32E4M3E4M3_SS_TNILNS12_7ScaleInE1ELS15_1ELNS12_9SparseSelE0EEEEEENSK_ISD_NS5_IJSC_NSA_ILi0EEES19_EEEEENS5_IJNS4_10UnderscoreES1C_S1C_EEEEENS4_13SM90_TMA_LOADENS4_14ComposedLayoutINS4_7SwizzleILi1ELi4ELi3EEENS4_25smem_sparse_ptr_flag_bitsILi2ELi8EEENSK_INS5_IJNS5_IJSC_NSA_ILi8EEEEEENS5_IJSB_NSA_ILi32EEEEEEEEENS5_IJNS5_IJS19_SH_EEESN_EEEEEEEvNS4_8identityENS4_23SM90_TMA_LOAD_MULTICASTENS1G_INS1H_ILi2ELi4ELi3EEENS4_18smem_ptr_flag_bitsILi8EEENSK_INS5_IJS1L_SH_EEENS5_IJSH_SC_EEEEEEEvS1U_EENS_8epilogue10collective6detail29Sm90TmaWarpSpecializedAdapterINS25_15DefaultEpilogueIfNS5_IJSC_llEEES29_NS24_6thread17LinearCombinationIfLi1EffLNS2A_9ScaleType4KindE0ELNS_15FloatRoundStyleE2EfEENS1_15EpilogueDefaultEEEEEvvEEEEvNT_6ParamsE,"",@"SHT_CUDA_INFO"
	.sectionflags	@""
	.align	4


	//----- nvinfo : EIATTR_CUDA_API_VERSION
	.align		4
        /*0000*/ 	.byte	0x04, 0x37
        /*0002*/ 	.short	(.L_18 - .L_17)
.L_17:
        /*0004*/ 	.word	0x00000082


	//----- nvinfo : EIATTR_KPARAM_INFO
	.align		4
.L_18:
        /*0008*/ 	.byte	0x04, 0x17
        /*000a*/ 	.short	(.L_20 - .L_19)
.L_19:
        /*000c*/ 	.word	0x00000000
        /*0010*/ 	.short	0x0000
        /*0012*/ 	.short	0x0070
        /*0014*/ 	.byte	0x00, 0xf0, 0x01, 0x14


	//----- nvinfo : EIATTR_SPARSE_MMA_MASK
	.align		4
.L_20:
        /*0018*/ 	.byte	0x03, 0x50
        /*001a*/ 	.short	0x0001


	//----- nvinfo : EIATTR_MAXREG_COUNT
	.align		4
        /*001c*/ 	.byte	0x03, 0x1b
        /*001e*/ 	.short	0x00a8


	//----- nvinfo : EIATTR_NUM_BARRIERS
	.align		4
        /*0020*/ 	.byte	0x02, 0x4c
        /*0022*/ 	.byte	0x01
	.zero		1


	//----- nvinfo : EIATTR_MERCURY_ISA_VERSION
	.align		4
        /*0024*/ 	.byte	0x03, 0x5f
        /*0026*/ 	.short	0x0101


	//----- nvinfo : EIATTR_INT_WARP_WIDE_INSTR_OFFSETS
	.align		4
        /*0028*/ 	.byte	0x04, 0x31
        /*002a*/ 	.short	(.L_22 - .L_21)


	//   ....[0]....
.L_21:
        /*002c*/ 	.word	0x00000680


	//   ....[1]....
        /*0030*/ 	.word	0x000006a0


	//   ....[2]....
        /*0034*/ 	.word	0x00000830


	//----- nvinfo : EIATTR_COOP_GROUP_MASK_REGIDS
	.align		4
.L_22:
        /*0038*/ 	.byte	0x04, 0x29
        /*003a*/ 	.short	(.L_24 - .L_23)


	//   ....[0]....
.L_23:
        /*003c*/ 	.word	0xffffffff


	//   ....[1]....
        /*0040*/ 	.word	0xffffffff


	//   ....[2]....
        /*0044*/ 	.word	0xffffffff


	//   ....[3]....
        /*0048*/ 	.word	0xffffffff


	//   ....[4]....
        /*004c*/ 	.word	0xffffffff


	//   ....[5]....
        /*0050*/ 	.word	0xffffffff


	//----- nvinfo : EIATTR_COOP_GROUP_INSTR_OFFSETS
	.align		4
.L_24:
        /*0054*/ 	.byte	0x04, 0x28
        /*0056*/ 	.short	(.L_26 - .L_25)


	//   ....[0]....
.L_25:
        /*0058*/ 	.word	0x00000060


	//   ....[1]....
        /*005c*/ 	.word	0x00000070


	//   ....[2]....
        /*0060*/ 	.word	0x00000160


	//   ....[3]....
        /*0064*/ 	.word	0x000004c0


	//   ....[4]....
        /*0068*/ 	.word	0x000009c0


	//   ....[5]....
        /*006c*/ 	.word	0x00001470


	//----- nvinfo : EIATTR_REG_RECONFIG
	.align		4
.L_26:
        /*0070*/ 	.byte	0x01, 0x54
	.zero		2


	//----- nvinfo : EIATTR_MBARRIER_INSTR_OFFSETS
	.align		4
        /*0074*/ 	.byte	0x04, 0x39
        /*0076*/ 	.short	(.L_28 - .L_27)


	//   ....[0]....
.L_27:
        /*0078*/ 	.word	0x00000280
        /*007c*/ 	.word	0x000000ff
        /*0080*/ 	.word	0x00000000
        /*0084*/ 	.short	0x0100
        /*0086*/ 	.byte	0x08
	.zero		1


	//   ....[1]....
        /*0088*/ 	.word	0x00000290
        /*008c*/ 	.word	0x000000ff
        /*0090*/ 	.word	0x00000080
        /*0094*/ 	.short	0x0100
        /*0096*/ 	.byte	0x08
	.zero		1


	//   ....[2]....
        /*0098*/ 	.word	0x000002a0
        /*009c*/ 	.word	0x000000ff
        /*00a0*/ 	.word	0x00000008
        /*00a4*/ 	.short	0x0100
        /*00a6*/ 	.byte	0x08
	.zero		1


	//   ....[3]....
        /*00a8*/ 	.word	0x000002b0
        /*00ac*/ 	.word	0x000000ff
        /*00b0*/ 	.word	0x00000088
        /*00b4*/ 	.short	0x0100
        /*00b6*/ 	.byte	0x08
	.zero		1


	//   ....[4]....
        /*00b8*/ 	.word	0x000002c0
        /*00bc*/ 	.word	0x000000ff
        /*00c0*/ 	.word	0x00000010
        /*00c4*/ 	.short	0x0100
        /*00c6*/ 	.byte	0x08
	.zero		1


	//   ....[5]....
        /*00c8*/ 	.word	0x000002d0
        /*00cc*/ 	.word	0x000000ff
        /*00d0*/ 	.word	0x00000090
        /*00d4*/ 	.short	0x0100
        /*00d6*/ 	.byte	0x08
	.zero		1


	//   ....[6]....
        /*00d8*/ 	.word	0x000002e0
        /*00dc*/ 	.word	0x000000ff
        /*00e0*/ 	.word	0x00000018
        /*00e4*/ 	.short	0x0100
        /*00e6*/ 	.byte	0x08
	.zero		1


	//   ....[7]....
        /*00e8*/ 	.word	0x000002f0
        /*00ec*/ 	.word	0x000000ff
        /*00f0*/ 	.word	0x00000098
        /*00f4*/ 	.short	0x0100
        /*00f6*/ 	.byte	0x08
	.zero		1


	//   ....[8]....
        /*00f8*/ 	.word	0x00000300
        /*00fc*/ 	.word	0x000000ff
        /*0100*/ 	.word	0x00000020
        /*0104*/ 	.short	0x0100
        /*0106*/ 	.byte	0x08
	.zero		1


	//   ....[9]....
        /*0108*/ 	.word	0x00000310
        /*010c*/ 	.word	0x000000ff
        /*0110*/ 	.word	0x000000a0
        /*0114*/ 	.short	0x0100
        /*0116*/ 	.byte	0x08
	.zero		1


	//   ....[10]....
        /*0118*/ 	.word	0x00000320
        /*011c*/ 	.word	0x000000ff
        /*0120*/ 	.word	0x00000028
        /*0124*/ 	.short	0x0100
        /*0126*/ 	.byte	0x08
	.zero		1


	//   ....[11]....
        /*0128*/ 	.word	0x00000330
        /*012c*/ 	.word	0x000000ff
        /*0130*/ 	.word	0x000000a8
        /*0134*/ 	.short	0x0100
        /*0136*/ 	.byte	0x08
	.zero		1


	//   ....[12]....
        /*0138*/ 	.word	0x00000340
        /*013c*/ 	.word	0x000000ff
        /*0140*/ 	.word	0x00000030
        /*0144*/ 	.short	0x0100
        /*0146*/ 	.byte	0x08
	.zero		1


	//   ....[13]....
        /*0148*/ 	.word	0x00000350
        /*014c*/ 	.word	0x000000ff
        /*0150*/ 	.word	0x000000b0
        /*0154*/ 	.short	0x0100
        /*0156*/ 	.byte	0x08
	.zero		1


	//   ....[14]....
        /*0158*/ 	.word	0x00000360
        /*015c*/ 	.word	0x000000ff
        /*0160*/ 	.word	0x00000038
        /*0164*/ 	.short	0x0100
        /*0166*/ 	.byte	0x08
	.zero		1


	//   ....[15]....
        /*0168*/ 	.word	0x00000370
        /*016c*/ 	.word	0x000000ff
        /*0170*/ 	.word	0x000000b8
        /*0174*/ 	.short	0x0100
        /*0176*/ 	.byte	0x08
	.zero		1


	//   ....[16]....
        /*0178*/ 	.word	0x00000380
        /*017c*/ 	.word	0x000000ff
        /*0180*/ 	.word	0x00000040
        /*0184*/ 	.short	0x0100
        /*0186*/ 	.byte	0x08
	.zero		1


	//   ....[17]....
        /*0188*/ 	.word	0x00000390
        /*018c*/ 	.word	0x000000ff
        /*0190*/ 	.word	0x000000c0
        /*0194*/ 	.short	0x0100
        /*0196*/ 	.byte	0x08
	.zero		1


	//   ....[18]....
        /*0198*/ 	.word	0x000003a0
        /*019c*/ 	.word	0x000000ff
        /*01a0*/ 	.word	0x00000048
        /*01a4*/ 	.short	0x0100
        /*01a6*/ 	.byte	0x08
	.zero		1


	//   ....[19]....
        /*01a8*/ 	.word	0x000003b0
        /*01ac*/ 	.word	0x000000ff
        /*01b0*/ 	.word	0x000000c8
        /*01b4*/ 	.short	0x0100
        /*01b6*/ 	.byte	0x08
	.zero		1


	//   ....[20]....
        /*01b8*/ 	.word	0x000003c0
        /*01bc*/ 	.word	0x000000ff
        /*01c0*/ 	.word	0x00000050
        /*01c4*/ 	.short	0x0100
        /*01c6*/ 	.byte	0x08
	.zero		1


	//   ....[21]....
        /*01c8*/ 	.word	0x000003d0
        /*01cc*/ 	.word	0x000000ff
        /*01d0*/ 	.word	0x000000d0
        /*01d4*/ 	.short	0x0100
        /*01d6*/ 	.byte	0x08
	.zero		1


	//   ....[22]....
        /*01d8*/ 	.word	0x000003e0
        /*01dc*/ 	.word	0x000000ff
        /*01e0*/ 	.word	0x00000058
        /*01e4*/ 	.short	0x0100
        /*01e6*/ 	.byte	0x08
	.zero		1


	//   ....[23]....
        /*01e8*/ 	.word	0x000003f0
        /*01ec*/ 	.word	0x000000ff
        /*01f0*/ 	.word	0x000000d8
        /*01f4*/ 	.short	0x0100
        /*01f6*/ 	.byte	0x08
	.zero		1


	//   ....[24]....
        /*01f8*/ 	.word	0x00000400
        /*01fc*/ 	.word	0x000000ff
        /*0200*/ 	.word	0x00000060
        /*0204*/ 	.short	0x0100
        /*0206*/ 	.byte	0x08
	.zero		1


	//   ....[25]....
        /*0208*/ 	.word	0x00000410
        /*020c*/ 	.word	0x000000ff
        /*0210*/ 	.word	0x000000e0
        /*0214*/ 	.short	0x0100
        /*0216*/ 	.byte	0x08
	.zero		1


	//   ....[26]....
        /*0218*/ 	.word	0x00000420
        /*021c*/ 	.word	0x000000ff
        /*0220*/ 	.word	0x00000068
        /*0224*/ 	.short	0x0100
        /*0226*/ 	.byte	0x08
	.zero		1


	//   ....[27]....
        /*0228*/ 	.word	0x00000430
        /*022c*/ 	.word	0x000000ff
        /*0230*/ 	.word	0x000000e8
        /*0234*/ 	.short	0x0100
        /*0236*/ 	.byte	0x08
	.zero		1


	//   ....[28]....
        /*0238*/ 	.word	0x00000440
        /*023c*/ 	.word	0x000000ff
        /*0240*/ 	.word	0x00000070
        /*0244*/ 	.short	0x0100
        /*0246*/ 	.byte	0x08
	.zero		1


	//   ....[29]....
        /*0248*/ 	.word	0x00000450
        /*024c*/ 	.word	0x000000ff
        /*0250*/ 	.word	0x000000f0
        /*0254*/ 	.short	0x0100
        /*0256*/ 	.byte	0x08
	.zero		1


	//   ....[30]....
        /*0258*/ 	.word	0x00000460
        /*025c*/ 	.word	0x000000ff
        /*0260*/ 	.word	0x00000078
        /*0264*/ 	.short	0x0100
        /*0266*/ 	.byte	0x08
	.zero		1


	//   ....[31]....
        /*0268*/ 	.word	0x00000470
        /*026c*/ 	.word	0x000000ff
        /*0270*/ 	.word	0x000000f8
        /*0274*/ 	.short	0x0100
        /*0276*/ 	.byte	0x08
	.zero		1


	//   ....[32]....
        /*0278*/ 	.word	0x000008b0
        /*027c*/ 	.word	0x000000ff
        /*0280*/ 	.word	0x00000110
        /*0284*/ 	.short	0x0100
        /*0286*/ 	.byte	0x06
	.zero		1


	//   ....[33]....
        /*0288*/ 	.word	0x00000950
        /*028c*/ 	.word	0x000000ff
        /*0290*/ 	.word	0x00000118
        /*0294*/ 	.short	0x0100
        /*0296*/ 	.byte	0x06
	.zero		1


	//   ....[34]....
        /*0298*/ 	.word	0x00001be0
        /*029c*/ 	.word	0x000000ff
        /*02a0*/ 	.word	0x00000000
        /*02a4*/ 	.short	0x010a
        /*02a6*/ 	.byte	0x0b
	.zero		1


	//   ....[35]....
        /*02a8*/ 	.word	0x00001cc0
        /*02ac*/ 	.word	0x000000ff
        /*02b0*/ 	.word	0x00000000
        /*02b4*/ 	.short	0x010a
        /*02b6*/ 	.byte	0x0b
	.zero		1


	//   ....[36]....
        /*02b8*/ 	.word	0x000022f0
        /*02bc*/ 	.word	0x000000c8
        /*02c0*/ 	.word	0x00000000
        /*02c4*/ 	.short	0x0101
        /*02c6*/ 	.byte	0x3f
	.zero		1


	//   ....[37]....
        /*02c8*/ 	.word	0x000083f0
        /*02cc*/ 	.word	0x00000014
        /*02d0*/ 	.word	0x00000080
        /*02d4*/ 	.short	0x010a
        /*02d6*/ 	.byte	0x3f
	.zero		1


	//   ....[38]....
        /*02d8*/ 	.word	0x00008860
        /*02dc*/ 	.word	0x00000007
        /*02e0*/ 	.word	0x00000118
        /*02e4*/ 	.short	0x0101
        /*02e6*/ 	.byte	0x3f
	.zero		1


	//   ....[39]....
        /*02e8*/ 	.word	0x00008f80
        /*02ec*/ 	.word	0x00000005
        /*02f0*/ 	.word	0x00000000
        /*02f4*/ 	.short	0x010a
        /*02f6*/ 	.byte	0x3f
	.zero		1


	//   ....[40]....
        /*02f8*/ 	.word	0x00009000
        /*02fc*/ 	.word	0x00000007
        /*0300*/ 	.word	0x00000000
        /*0304*/ 	.short	0x010a
        /*0306*/ 	.byte	0x3f
	.zero		1


	//   ....[41]....
        /*0308*/ 	.word	0x00009090
        /*030c*/ 	.word	0x00000006
        /*0310*/ 	.word	0x00000000
        /*0314*/ 	.short	0x010a
        /*0316*/ 	.byte	0x3f
	.zero		1


	//   ....[42]....
        /*0318*/ 	.word	0x00009120
        /*031c*/ 	.word	0x00000007
        /*0320*/ 	.word	0x00000000
        /*0324*/ 	.short	0x010a
        /*0326*/ 	.byte	0x3f
	.zero		1


	//   ....[43]....
        /*0328*/ 	.word	0x000091b0
        /*032c*/ 	.word	0x00000006
        /*0330*/ 	.word	0x00000000
        /*0334*/ 	.short	0x010a
        /*0336*/ 	.byte	0x3f
	.zero		1


	//   ....[44]....
        /*0338*/ 	.word	0x00009240
        /*033c*/ 	.word	0x00000007
        /*0340*/ 	.word	0x00000000
        /*0344*/ 	.short	0x010a
        /*0346*/ 	.byte	0x3f
	.zero		1


	//   ....[45]....
        /*0348*/ 	.word	0x000092d0
        /*034c*/ 	.word	0x00000006
        /*0350*/ 	.word	0x00000000
        /*0354*/ 	.short	0x010a
        /*0356*/ 	.byte	0x3f
	.zero		1


	//   ....[46]....
        /*0358*/ 	.word	0x00009360
        /*035c*/ 	.word	0x00000007
        /*0360*/ 	.word	0x00000000
        /*0364*/ 	.short	0x010a
        /*0366*/ 	.byte	0x3f
	.zero		1


	//   ....[47]....
        /*0368*/ 	.word	0x000093f0
        /*036c*/ 	.word	0x00000006
        /*0370*/ 	.word	0x00000000
        /*0374*/ 	.short	0x010a
        /*0376*/ 	.byte	0x3f
	.zero		1


	//   ....[48]....
        /*0378*/ 	.word	0x00009480
        /*037c*/ 	.word	0x00000007
        /*0380*/ 	.word	0x00000000
        /*0384*/ 	.short	0x010a
        /*0386*/ 	.byte	0x3f
	.zero		1


	//   ....[49]....
        /*0388*/ 	.word	0x00009510
        /*038c*/ 	.word	0x00000006
        /*0390*/ 	.word	0x00000000
        /*0394*/ 	.short	0x010a
        /*0396*/ 	.byte	0x3f
	.zero		1


	//   ....[50]....
        /*0398*/ 	.word	0x000095a0
        /*039c*/ 	.word	0x00000007
        /*03a0*/ 	.word	0x00000000
        /*03a4*/ 	.short	0x010a
        /*03a6*/ 	.byte	0x3f
	.zero		1


	//   ....[51]....
        /*03a8*/ 	.word	0x00009630
        /*03ac*/ 	.word	0x00000006
        /*03b0*/ 	.word	0x00000000
        /*03b4*/ 	.short	0x010a
        /*03b6*/ 	.byte	0x3f
	.zero		1


	//   ....[52]....
        /*03b8*/ 	.word	0x000096c0
        /*03bc*/ 	.word	0x00000007
        /*03c0*/ 	.word	0x00000000
        /*03c4*/ 	.short	0x010a
        /*03c6*/ 	.byte	0x3f
	.zero		1


	//   ....[53]....
        /*03c8*/ 	.word	0x00009750
        /*03cc*/ 	.word	0x00000006
        /*03d0*/ 	.word	0x00000000
        /*03d4*/ 	.short	0x010a
        /*03d6*/ 	.byte	0x3f
	.zero		1


	//   ....[54]....
        /*03d8*/ 	.word	0x000097e0
        /*03dc*/ 	.word	0x00000003
        /*03e0*/ 	.word	0x00000000
        /*03e4*/ 	.short	0x010a
        /*03e6*/ 	.byte	0x3f
	.zero		1


	//   ....[55]....
        /*03e8*/ 	.word	0x00009850
        /*03ec*/ 	.word	0x000000c8
        /*03f0*/ 	.word	0x00000000
        /*03f4*/ 	.short	0x010a
        /*03f6*/ 	.byte	0x3f
	.zero		1


	//   ....[56]....
        /*03f8*/ 	.word	0x00009920
        /*03fc*/ 	.word	0x00000014
        /*0400*/ 	.word	0x00000080
        /*0404*/ 	.short	0x010a
        /*0406*/ 	.byte	0x3f
	.zero		1


	//   ....[57]....
        /*0408*/ 	.word	0x000099f0
        /*040c*/ 	.word	0x00000005
        /*0410*/ 	.word	0x00000000
        /*0414*/ 	.short	0x010a
        /*0416*/ 	.byte	0x3f
	.zero		1


	//   ....[58]....
        /*0418*/ 	.word	0x00009a40
        /*041c*/ 	.word	0x00000007
        /*0420*/ 	.word	0x00000000
        /*0424*/ 	.short	0x010a
        /*0426*/ 	.byte	0x3f
	.zero		1


	//   ....[59]....
        /*0428*/ 	.word	0x00009a90
        /*042c*/ 	.word	0x00000006
        /*0430*/ 	.word	0x00000000
        /*0434*/ 	.short	0x010a
        /*0436*/ 	.byte	0x3f
	.zero		1


	//   ....[60]....
        /*0438*/ 	.word	0x00009ae0
        /*043c*/ 	.word	0x00000007
        /*0440*/ 	.word	0x00000000
        /*0444*/ 	.short	0x010a
        /*0446*/ 	.byte	0x3f
	.zero		1


	//   ....[61]....
        /*0448*/ 	.word	0x00009b30
        /*044c*/ 	.word	0x00000006
        /*0450*/ 	.word	0x00000000
        /*0454*/ 	.short	0x010a
        /*0456*/ 	.byte	0x3f
	.zero		1


	//   ....[62]....
        /*0458*/ 	.word	0x00009b80
        /*045c*/ 	.word	0x00000007
        /*0460*/ 	.word	0x00000000
        /*0464*/ 	.short	0x010a
        /*0466*/ 	.byte	0x3f
	.zero		1


	//   ....[63]....
        /*0468*/ 	.word	0x00009bd0
        /*046c*/ 	.word	0x00000006
        /*0470*/ 	.word	0x00000000
        /*0474*/ 	.short	0x010a
        /*0476*/ 	.byte	0x3f
	.zero		1


	//   ....[64]....
        /*0478*/ 	.word	0x00009c20
        /*047c*/ 	.word	0x00000007
        /*0480*/ 	.word	0x00000000
        /*0484*/ 	.short	0x010a
        /*0486*/ 	.byte	0x3f
	.zero		1


	//   ....[65]....
        /*0488*/ 	.word	0x00009c70
        /*048c*/ 	.word	0x00000006
        /*0490*/ 	.word	0x00000000
        /*0494*/ 	.short	0x010a
        /*0496*/ 	.byte	0x3f
	.zero		1


	//   ....[66]....
        /*0498*/ 	.word	0x00009cc0
        /*049c*/ 	.word	0x00000007
        /*04a0*/ 	.word	0x00000000
        /*04a4*/ 	.short	0x010a
        /*04a6*/ 	.byte	0x3f
	.zero		1


	//   ....[67]....
        /*04a8*/ 	.word	0x00009d10
        /*04ac*/ 	.word	0x00000006
        /*04b0*/ 	.word	0x00000000
        /*04b4*/ 	.short	0x010a
        /*04b6*/ 	.byte	0x3f
	.zero		1


	//   ....[68]....
        /*04b8*/ 	.word	0x00009d60
        /*04bc*/ 	.word	0x00000007
        /*04c0*/ 	.word	0x00000000
        /*04c4*/ 	.short	0x010a
        /*04c6*/ 	.byte	0x3f
	.zero		1


	//   ....[69]....
        /*04c8*/ 	.word	0x00009db0
        /*04cc*/ 	.word	0x00000006
        /*04d0*/ 	.word	0x00000000
        /*04d4*/ 	.short	0x010a
        /*04d6*/ 	.byte	0x3f
	.zero		1


	//   ....[70]....
        /*04d8*/ 	.word	0x00009e00
        /*04dc*/ 	.word	0x00000007
        /*04e0*/ 	.word	0x00000000
        /*04e4*/ 	.short	0x010a
        /*04e6*/ 	.byte	0x3f
	.zero		1


	//   ....[71]....
        /*04e8*/ 	.word	0x00009e50
        /*04ec*/ 	.word	0x00000006
        /*04f0*/ 	.word	0x00000000
        /*04f4*/ 	.short	0x010a
        /*04f6*/ 	.byte	0x3f
	.zero		1


	//----- nvinfo : EIATTR_NUM_MBARRIERS
	.align		4
.L_28:
        /*04f8*/ 	.byte	0x03, 0x38
        /*04fa*/ 	.short	0x0022


	//----- nvinfo : EIATTR_EXIT_INSTR_OFFSETS
	.align		4
        /*04fc*/ 	.byte	0x04, 0x1c
        /*04fe*/ 	.short	(.L_30 - .L_29)


	//   ....[0]....
.L_29:
        /*0500*/ 	.word	0x00000b40


	//   ....[1]....
        /*0504*/ 	.word	0x00001330


	//   ....[2]....
        /*0508*/ 	.word	0x00007af0


	//   ....[3]....
        /*050c*/ 	.word	0x00008050


	//   ....[4]....
        /*0510*/ 	.word	0x00009830


	//----- nvinfo : EIATTR_MAX_THREADS
	.align		4
.L_30:
        /*0514*/ 	.byte	0x04, 0x05
        /*0516*/ 	.short	(.L_32 - .L_31)
.L_31:
        /*0518*/ 	.word	0x00000180
        /*051c*/ 	.word	0x00000001
        /*0520*/ 	.word	0x00000001


	//----- nvinfo : EIATTR_CRS_STACK_SIZE
	.align		4
.L_32:
        /*0524*/ 	.byte	0x04, 0x1e
        /*0526*/ 	.short	(.L_34 - .L_33)
.L_33:
        /*0528*/ 	.word	0x00000000


	//----- nvinfo : EIATTR_CBANK_PARAM_SIZE
	.align		4
.L_34:
        /*052c*/ 	.byte	0x03, 0x19
        /*052e*/ 	.short	0x0570


	//----- nvinfo : EIATTR_PARAM_CBANK
	.align		4
        /*0530*/ 	.byte	0x04, 0x0a
        /*0532*/ 	.short	(.L_36 - .L_35)
	.align		4
.L_35:
        /*0534*/ 	.word	index@(.nv.constant0._ZN7cutlass13device_kernelINS_4gemm6kernel13GemmUniversalIN4cute5tupleIJiiiiEEENS1_10collective13CollectiveMmaINS1_43MainloopSm90TmaGmmaWarpSpecializedSparseFP8ILi16ENS5_IJNS4_1CILi2EEENSA_ILi1EEESC_EEENS1_35KernelTmaWarpSpecializedCooperativeEEENS5_IJNSA_ILi256EEENSA_ILi64EEESH_EEENS_12float_e4m3_tENS5_IJNS4_6LayoutINS5_IJiNS5_IJSB_iEEEiEEENS5_IJlNS5_IJSC_SB_EEElEEEEENSK_INS5_IJNS5_IJSH_iEEESQ_iEEENS5_IJNS5_IJSH_NSA_ILi4096EEEEEENS5_IJSC_lEEElEEEEEEEESJ_NS5_IJlSC_lEEENS4_8TiledMMAINS4_8MMA_AtomIJNS4_4SM904GMMA6SPARSE31GMMA_64x64x64_F32E4M3E4M3_SS_TNILNS12_7ScaleInE1ELS15_1ELNS12_9SparseSelE0EEEEEENSK_ISD_NS5_IJSC_NSA_ILi0EEES19_EEEEENS5_IJNS4_10UnderscoreES1C_S1C_EEEEENS4_13SM90_TMA_LOADENS4_14ComposedLayoutINS4_7SwizzleILi1ELi4ELi3EEENS4_25smem_sparse_ptr_flag_bitsILi2ELi8EEENSK_INS5_IJNS5_IJSC_NSA_ILi8EEEEEENS5_IJSB_NSA_ILi32EEEEEEEEENS5_IJNS5_IJS19_SH_EEESN_EEEEEEEvNS4_8identityENS4_23SM90_TMA_LOAD_MULTICASTENS1G_INS1H_ILi2ELi4ELi3EEENS4_18smem_ptr_flag_bitsILi8EEENSK_INS5_IJS1L_SH_EEENS5_IJSH_SC_EEEEEEEvS1U_EENS_8epilogue10collective6detail29Sm90TmaWarpSpecializedAdapterINS25_15DefaultEpilogueIfNS5_IJSC_llEEES29_NS24_6thread17LinearCombinationIfLi1EffLNS2A_9ScaleType4KindE0ELNS_15FloatRoundStyleE2EfEENS1_15EpilogueDefaultEEEEEvvEEEEvNT_6ParamsE)
        /*0538*/ 	.short	0x0210
        /*053a*/ 	.short	0x0570


	//----- nvinfo : EIATTR_SW_WAR
	.align		4
.L_36:
        /*053c*/ 	.byte	0x04, 0x36
        /*053e*/ 	.short	(.L_38 - .L_37)
.L_37:
        /*0540*/ 	.word	0x00000008
.L_38:


//--------------------- .nv.callgraph             --------------------------
	.section	.nv.callgraph,"",@"SHT_CUDA_CALLGRAPH"
	.align	4
	.sectionentsize	8
	.align		4
        /*0000*/ 	.word	0x00000000
	.align		4
        /*0004*/ 	.word	0xffffffff
	.align		4
        /*0008*/ 	.word	0x00000000
	.align		4
        /*000c*/ 	.word	0xfffffffe
	.align		4
        /*0010*/ 	.word	0x00000000
	.align		4
        /*0014*/ 	.word	0xfffffffd
	.align		4
        /*0018*/ 	.word	0x00000000
	.align		4
        /*001c*/ 	.word	0xfffffffc


//--------------------- .nv.constant4             --------------------------
	.section	.nv.constant4,"a",@progbits
	.align	8
	.align		8
.nv.constant4:
        /*0000*/ 	.dword	_ZN39_INTERNAL_98e03255_4_k_cu_234ba211_28314cuda3std3__45__cpo5beginE
	.align		8
        /*0008*/ 	.dword	_ZN39_INTERNAL_98e03255_4_k_cu_234ba211_28314cuda3std3__45__cpo3endE
	.align		8
        /*0010*/ 	.dword	_ZN39_INTERNAL_98e03255_4_k_cu_234ba211_28314cuda3std3__45__cpo6cbeginE
	.align		8
        /*0018*/ 	.dword	_ZN39_INTERNAL_98e03255_4_k_cu_234ba211_28314cuda3std3__45__cpo4cendE
	.align		8
        /*0020*/ 	.dword	_ZN39_INTERNAL_98e03255_4_k_cu_234ba211_28314cuda3std3__441_GLOBAL__N__98e03255_4_k_cu_234ba211_28316ignoreE
	.align		8
        /*0028*/ 	.dword	_ZN39_INTERNAL_98e03255_4_k_cu_234ba211_28314cuda3std3__419piecewise_constructE
	.align		8
        /*0030*/ 	.dword	_ZN39_INTERNAL_98e03255_4_k_cu_234ba211_28314cuda3std3__48in_placeE
	.align		8
        /*0038*/ 	.dword	_ZN39_INTERNAL_98e03255_4_k_cu_234ba211_28314cuda3std6ranges3__45__cpo4swapE
	.align		8
        /*0040*/ 	.dword	_ZN39_INTERNAL_98e03255_4_k_cu_234ba211_28314cuda3std6ranges3__45__cpo9iter_moveE
	.align		8
        /*0048*/ 	.dword	_ZN39_INTERNAL_98e03255_4_k_cu_234ba211_28314cute7productE
	.align		8
        /*0050*/ 	.dword	_ZN39_INTERNAL_98e03255_4_k_cu_234ba211_28314cute1_E


//--------------------- .text._ZN7cutlass13device_kernelINS_4gemm6kernel13GemmUniversalIN4cute5tupleIJiiiiEEENS1_10collective13CollectiveMmaINS1_43MainloopSm90TmaGmmaWarpSpecializedSparseFP8ILi16ENS5_IJNS4_1CILi2EEENSA_ILi1EEESC_EEENS1_35KernelTmaWarpSpecializedCooperativeEEENS5_IJNSA_ILi256EEENSA_ILi64EEESH_EEENS_12float_e4m3_tENS5_IJNS4_6LayoutINS5_IJiNS5_IJSB_iEEEiEEENS5_IJlNS5_IJSC_SB_EEElEEEEENSK_INS5_IJNS5_IJSH_iEEESQ_iEEENS5_IJNS5_IJSH_NSA_ILi4096EEEEEENS5_IJSC_lEEElEEEEEEEESJ_NS5_IJlSC_lEEENS4_8TiledMMAINS4_8MMA_AtomIJNS4_4SM904GMMA6SPARSE31GMMA_64x64x64_F32E4M3E4M3_SS_TNILNS12_7ScaleInE1ELS15_1ELNS12_9SparseSelE0EEEEEENSK_ISD_NS5_IJSC_NSA_ILi0EEES19_EEEEENS5_IJNS4_10UnderscoreES1C_S1C_EEEEENS4_13SM90_TMA_LOADENS4_14ComposedLayoutINS4_7SwizzleILi1ELi4ELi3EEENS4_25smem_sparse_ptr_flag_bitsILi2ELi8EEENSK_INS5_IJNS5_IJSC_NSA_ILi8EEEEEENS5_IJSB_NSA_ILi32EEEEEEEEENS5_IJNS5_IJS19_SH_EEESN_EEEEEEEvNS4_8identityENS4_23SM90_TMA_LOAD_MULTICASTENS1G_INS1H_ILi2ELi4ELi3EEENS4_18smem_ptr_flag_bitsILi8EEENSK_INS5_IJS1L_SH_EEENS5_IJSH_SC_EEEEEEEvS1U_EENS_8epilogue10collective6detail29Sm90TmaWarpSpecializedAdapterINS25_15DefaultEpilogueIfNS5_IJSC_llEEES29_NS24_6thread17LinearCombinationIfLi1EffLNS2A_9ScaleType4KindE0ELNS_15FloatRoundStyleE2EfEENS1_15EpilogueDefaultEEEEEvvEEEEvNT_6ParamsE --------------------------
	.section	.text._ZN7cutlass13device_kernelINS_4gemm6kernel13GemmUniversalIN4cute5tupleIJiiiiEEENS1_10collective13CollectiveMmaINS1_43MainloopSm90TmaGmmaWarpSpecializedSparseFP8ILi16ENS5_IJNS4_1CILi2EEENSA_ILi1EEESC_EEENS1_35KernelTmaWarpSpecializedCooperativeEEENS5_IJNSA_ILi256EEENSA_ILi64EEESH_EEENS_12float_e4m3_tENS5_IJNS4_6LayoutINS5_IJiNS5_IJSB_iEEEiEEENS5_IJlNS5_IJSC_SB_EEElEEEEENSK_INS5_IJNS5_IJSH_iEEESQ_iEEENS5_IJNS5_IJSH_NSA_ILi4096EEEEEENS5_IJSC_lEEElEEEEEEEESJ_NS5_IJlSC_lEEENS4_8TiledMMAINS4_8MMA_AtomIJNS4_4SM904GMMA6SPARSE31GMMA_64x64x64_F32E4M3E4M3_SS_TNILNS12_7ScaleInE1ELS15_1ELNS12_9SparseSelE0EEEEEENSK_ISD_NS5_IJSC_NSA_ILi0EEES19_EEEEENS5_IJNS4_10UnderscoreES1C_S1C_EEEEENS4_13SM90_TMA_LOADENS4_14ComposedLayoutINS4_7SwizzleILi1ELi4ELi3EEENS4_25smem_sparse_ptr_flag_bitsILi2ELi8EEENSK_INS5_IJNS5_IJSC_NSA_ILi8EEEEEENS5_IJSB_NSA_ILi32EEEEEEEEENS5_IJNS5_IJS19_SH_EEESN_EEEEEEEvNS4_8identityENS4_23SM90_TMA_LOAD_MULTICASTENS1G_INS1H_ILi2ELi4ELi3EEENS4_18smem_ptr_flag_bitsILi8EEENSK_INS5_IJS1L_SH_EEENS5_IJSH_SC_EEEEEEEvS1U_EENS_8epilogue10collective6detail29Sm90TmaWarpSpecializedAdapterINS25_15DefaultEpilogueIfNS5_IJSC_llEEES29_NS24_6thread17LinearCombinationIfLi1EffLNS2A_9ScaleType4KindE0ELNS_15FloatRoundStyleE2EfEENS1_15EpilogueDefaultEEEEEvvEEEEvNT_6ParamsE,"ax",@progbits
	.align	128
.text._ZN7cutlass13device_kernelINS_4gemm6kernel13GemmUniversalIN4cute5tupleIJiiiiEEENS1_10collective13CollectiveMmaINS1_43MainloopSm90TmaGmmaWarpSpecializedSparseFP8ILi16ENS5_IJNS4_1CILi2EEENSA_ILi1EEESC_EEENS1_35KernelTmaWarpSpecializedCooperativeEEENS5_IJNSA_ILi256EEENSA_ILi64EEESH_EEENS_12float_e4m3_tENS5_IJNS4_6LayoutINS5_IJiNS5_IJSB_iEEEiEEENS5_IJlNS5_IJSC_SB_EEElEEEEENSK_INS5_IJNS5_IJSH_iEEESQ_iEEENS5_IJNS5_IJSH_NSA_ILi4096EEEEEENS5_IJSC_lEEElEEEEEEEESJ_NS5_IJlSC_lEEENS4_8TiledMMAINS4_8MMA_AtomIJNS4_4SM904GMMA6SPARSE31GMMA_64x64x64_F32E4M3E4M3_SS_TNILNS12_7ScaleInE1ELS15_1ELNS12_9SparseSelE0EEEEEENSK_ISD_NS5_IJSC_NSA_ILi0EEES19_EEEEENS5_IJNS4_10UnderscoreES1C_S1C_EEEEENS4_13SM90_TMA_LOADENS4_14ComposedLayoutINS4_7SwizzleILi1ELi4ELi3EEENS4_25smem_sparse_ptr_flag_bitsILi2ELi8EEENSK_INS5_IJNS5_IJSC_NSA_ILi8EEEEEENS5_IJSB_NSA_ILi32EEEEEEEEENS5_IJNS5_IJS19_SH_EEESN_EEEEEEEvNS4_8identityENS4_23SM90_TMA_LOAD_MULTICASTENS1G_INS1H_ILi2ELi4ELi3EEENS4_18smem_ptr_flag_bitsILi8EEENSK_INS5_IJS1L_SH_EEENS5_IJSH_SC_EEEEEEEvS1U_EENS_8epilogue10collective6detail29Sm90TmaWarpSpecializedAdapterINS25_15DefaultEpilogueIfNS5_IJSC_llEEES29_NS24_6thread17LinearCombinationIfLi1EffLNS2A_9ScaleType4KindE0ELNS_15FloatRoundStyleE2EfEENS1_15EpilogueDefaultEEEEEvvEEEEvNT_6ParamsE:
        .type           _ZN7cutlass13device_kernelINS_4gemm6kernel13GemmUniversalIN4cute5tupleIJiiiiEEENS1_10collective13CollectiveMmaINS1_43MainloopSm90TmaGmmaWarpSpecializedSparseFP8ILi16ENS5_IJNS4_1CILi2EEENSA_ILi1EEESC_EEENS1_35KernelTmaWarpSpecializedCooperativeEEENS5_IJNSA_ILi256EEENSA_ILi64EEESH_EEENS_12float_e4m3_tENS5_IJNS4_6LayoutINS5_IJiNS5_IJSB_iEEEiEEENS5_IJlNS5_IJSC_SB_EEElEEEEENSK_INS5_IJNS5_IJSH_iEEESQ_iEEENS5_IJNS5_IJSH_NSA_ILi4096EEEEEENS5_IJSC_lEEElEEEEEEEESJ_NS5_IJlSC_lEEENS4_8TiledMMAINS4_8MMA_AtomIJNS4_4SM904GMMA6SPARSE31GMMA_64x64x64_F32E4M3E4M3_SS_TNILNS12_7ScaleInE1ELS15_1ELNS12_9SparseSelE0EEEEEENSK_ISD_NS5_IJSC_NSA_ILi0EEES19_EEEEENS5_IJNS4_10UnderscoreES1C_S1C_EEEEENS4_13SM90_TMA_LOADENS4_14ComposedLayoutINS4_7SwizzleILi1ELi4ELi3EEENS4_25smem_sparse_ptr_flag_bitsILi2ELi8EEENSK_INS5_IJNS5_IJSC_NSA_ILi8EEEEEENS5_IJSB_NSA_ILi32EEEEEEEEENS5_IJNS5_IJS19_SH_EEESN_EEEEEEEvNS4_8identityENS4_23SM90_TMA_LOAD_MULTICASTENS1G_INS1H_ILi2ELi4ELi3EEENS4_18smem_ptr_flag_bitsILi8EEENSK_INS5_IJS1L_SH_EEENS5_IJSH_SC_EEEEEEEvS1U_EENS_8epilogue10collective6detail29Sm90TmaWarpSpecializedAdapterINS25_15DefaultEpilogueIfNS5_IJSC_llEEES29_NS24_6thread17LinearCombinationIfLi1EffLNS2A_9ScaleType4KindE0ELNS_15FloatRoundStyleE2EfEENS1_15EpilogueDefaultEEEEEvvEEEEvNT_6ParamsE,@function
        .size           _ZN7cutlass13device_kernelINS_4gemm6kernel13GemmUniversalIN4cute5tupleIJiiiiEEENS1_10collective13CollectiveMmaINS1_43MainloopSm90TmaGmmaWarpSpecializedSparseFP8ILi16ENS5_IJNS4_1CILi2EEENSA_ILi1EEESC_EEENS1_35KernelTmaWarpSpecializedCooperativeEEENS5_IJNSA_ILi256EEENSA_ILi64EEESH_EEENS_12float_e4m3_tENS5_IJNS4_6LayoutINS5_IJiNS5_IJSB_iEEEiEEENS5_IJlNS5_IJSC_SB_EEElEEEEENSK_INS5_IJNS5_IJSH_iEEESQ_iEEENS5_IJNS5_IJSH_NSA_ILi4096EEEEEENS5_IJSC_lEEElEEEEEEEESJ_NS5_IJlSC_lEEENS4_8TiledMMAINS4_8MMA_AtomIJNS4_4SM904GMMA6SPARSE31GMMA_64x64x64_F32E4M3E4M3_SS_TNILNS12_7ScaleInE1ELS15_1ELNS12_9SparseSelE0EEEEEENSK_ISD_NS5_IJSC_NSA_ILi0EEES19_EEEEENS5_IJNS4_10UnderscoreES1C_S1C_EEEEENS4_13SM90_TMA_LOADENS4_14ComposedLayoutINS4_7SwizzleILi1ELi4ELi3EEENS4_25smem_sparse_ptr_flag_bitsILi2ELi8EEENSK_INS5_IJNS5_IJSC_NSA_ILi8EEEEEENS5_IJSB_NSA_ILi32EEEEEEEEENS5_IJNS5_IJS19_SH_EEESN_EEEEEEEvNS4_8identityENS4_23SM90_TMA_LOAD_MULTICASTENS1G_INS1H_ILi2ELi4ELi3EEENS4_18smem_ptr_flag_bitsILi8EEENSK_INS5_IJS1L_SH_EEENS5_IJSH_SC_EEEEEEEvS1U_EENS_8epilogue10collective6detail29Sm90TmaWarpSpecializedAdapterINS25_15DefaultEpilogueIfNS5_IJSC_llEEES29_NS24_6thread17LinearCombinationIfLi1EffLNS2A_9ScaleType4KindE0ELNS_15FloatRoundStyleE2EfEENS1_15EpilogueDefaultEEEEEvvEEEEvNT_6ParamsE,(.L_x_215 - _ZN7cutlass13device_kernelINS_4gemm6kernel13GemmUniversalIN4cute5tupleIJiiiiEEENS1_10collective13CollectiveMmaINS1_43MainloopSm90TmaGmmaWarpSpecializedSparseFP8ILi16ENS5_IJNS4_1CILi2EEENSA_ILi1EEESC_EEENS1_35KernelTmaWarpSpecializedCooperativeEEENS5_IJNSA_ILi256EEENSA_ILi64EEESH_EEENS_12float_e4m3_tENS5_IJNS4_6LayoutINS5_IJiNS5_IJSB_iEEEiEEENS5_IJlNS5_IJSC_SB_EEElEEEEENSK_INS5_IJNS5_IJSH_iEEESQ_iEEENS5_IJNS5_IJSH_NSA_ILi4096EEEEEENS5_IJSC_lEEElEEEEEEEESJ_NS5_IJlSC_lEEENS4_8TiledMMAINS4_8MMA_AtomIJNS4_4SM904GMMA6SPARSE31GMMA_64x64x64_F32E4M3E4M3_SS_TNILNS12_7ScaleInE1ELS15_1ELNS12_9SparseSelE0EEEEEENSK_ISD_NS5_IJSC_NSA_ILi0EEES19_EEEEENS5_IJNS4_10UnderscoreES1C_S1C_EEEEENS4_13SM90_TMA_LOADENS4_14ComposedLayoutINS4_7SwizzleILi1ELi4ELi3EEENS4_25smem_sparse_ptr_flag_bitsILi2ELi8EEENSK_INS5_IJNS5_IJSC_NSA_ILi8EEEEEENS5_IJSB_NSA_ILi32EEEEEEEEENS5_IJNS5_IJS19_SH_EEESN_EEEEEEEvNS4_8identityENS4_23SM90_TMA_LOAD_MULTICASTENS1G_INS1H_ILi2ELi4ELi3EEENS4_18smem_ptr_flag_bitsILi8EEENSK_INS5_IJS1L_SH_EEENS5_IJSH_SC_EEEEEEEvS1U_EENS_8epilogue10collective6detail29Sm90TmaWarpSpecializedAdapterINS25_15DefaultEpilogueIfNS5_IJSC_llEEES29_NS24_6thread17LinearCombinationIfLi1EffLNS2A_9ScaleType4KindE0ELNS_15FloatRoundStyleE2EfEENS1_15EpilogueDefaultEEEEEvvEEEEvNT_6ParamsE)
        .other          _ZN7cutlass13device_kernelINS_4gemm6kernel13GemmUniversalIN4cute5tupleIJiiiiEEENS1_10collective13CollectiveMmaINS1_43MainloopSm90TmaGmmaWarpSpecializedSparseFP8ILi16ENS5_IJNS4_1CILi2EEENSA_ILi1EEESC_EEENS1_35KernelTmaWarpSpecializedCooperativeEEENS5_IJNSA_ILi256EEENSA_ILi64EEESH_EEENS_12float_e4m3_tENS5_IJNS4_6LayoutINS5_IJiNS5_IJSB_iEEEiEEENS5_IJlNS5_IJSC_SB_EEElEEEEENSK_INS5_IJNS5_IJSH_iEEESQ_iEEENS5_IJNS5_IJSH_NSA_ILi4096EEEEEENS5_IJSC_lEEElEEEEEEEESJ_NS5_IJlSC_lEEENS4_8TiledMMAINS4_8MMA_AtomIJNS4_4SM904GMMA6SPARSE31GMMA_64x64x64_F32E4M3E4M3_SS_TNILNS12_7ScaleInE1ELS15_1ELNS12_9SparseSelE0EEEEEENSK_ISD_NS5_IJSC_NSA_ILi0EEES19_EEEEENS5_IJNS4_10UnderscoreES1C_S1C_EEEEENS4_13SM90_TMA_LOADENS4_14ComposedLayoutINS4_7SwizzleILi1ELi4ELi3EEENS4_25smem_sparse_ptr_flag_bitsILi2ELi8EEENSK_INS5_IJNS5_IJSC_NSA_ILi8EEEEEENS5_IJSB_NSA_ILi32EEEEEEEEENS5_IJNS5_IJS19_SH_EEESN_EEEEEEEvNS4_8identityENS4_23SM90_TMA_LOAD_MULTICASTENS1G_INS1H_ILi2ELi4ELi3EEENS4_18smem_ptr_flag_bitsILi8EEENSK_INS5_IJS1L_SH_EEENS5_IJSH_SC_EEEEEEEvS1U_EENS_8epilogue10collective6detail29Sm90TmaWarpSpecializedAdapterINS25_15DefaultEpilogueIfNS5_IJSC_llEEES29_NS24_6thread17LinearCombinationIfLi1EffLNS2A_9ScaleType4KindE0ELNS_15FloatRoundStyleE2EfEENS1_15EpilogueDefaultEEEEEvvEEEEvNT_6ParamsE,@"STO_CUDA_ENTRY STV_DEFAULT"
_ZN7cutlass13device_kernelINS_4gemm6kernel13GemmUniversalIN4cute5tupleIJiiiiEEENS1_10collective13CollectiveMmaINS1_43MainloopSm90TmaGmmaWarpSpecializedSparseFP8ILi16ENS5_IJNS4_1CILi2EEENSA_ILi1EEESC_EEENS1_35KernelTmaWarpSpecializedCooperativeEEENS5_IJNSA_ILi256EEENSA_ILi64EEESH_EEENS_12float_e4m3_tENS5_IJNS4_6LayoutINS5_IJiNS5_IJSB_iEEEiEEENS5_IJlNS5_IJSC_SB_EEElEEEEENSK_INS5_IJNS5_IJSH_iEEESQ_iEEENS5_IJNS5_IJSH_NSA_ILi4096EEEEEENS5_IJSC_lEEElEEEEEEEESJ_NS5_IJlSC_lEEENS4_8TiledMMAINS4_8MMA_AtomIJNS4_4SM904GMMA6SPARSE31GMMA_64x64x64_F32E4M3E4M3_SS_TNILNS12_7ScaleInE1ELS15_1ELNS12_9SparseSelE0EEEEEENSK_ISD_NS5_IJSC_NSA_ILi0EEES19_EEEEENS5_IJNS4_10UnderscoreES1C_S1C_EEEEENS4_13SM90_TMA_LOADENS4_14ComposedLayoutINS4_7SwizzleILi1ELi4ELi3EEENS4_25smem_sparse_ptr_flag_bitsILi2ELi8EEENSK_INS5_IJNS5_IJSC_NSA_ILi8EEEEEENS5_IJSB_NSA_ILi32EEEEEEEEENS5_IJNS5_IJS19_SH_EEESN_EEEEEEEvNS4_8identityENS4_23SM90_TMA_LOAD_MULTICASTENS1G_INS1H_ILi2ELi4ELi3EEENS4_18smem_ptr_flag_bitsILi8EEENSK_INS5_IJS1L_SH_EEENS5_IJSH_SC_EEEEEEEvS1U_EENS_8epilogue10collective6detail29Sm90TmaWarpSpecializedAdapterINS25_15DefaultEpilogueIfNS5_IJSC_llEEES29_NS24_6thread17LinearCombinationIfLi1EffLNS2A_9ScaleType4KindE0ELNS_15FloatRoundStyleE2EfEENS1_15EpilogueDefaultEEEEEvvEEEEvNT_6ParamsE:
[----:B------:R-:W-:Y:S01]  /*0000*/  LDC R1, c[0x0][0x28] ;  /* 0x00000a00ff017b82 */ /* 0x000fe20000000800 */
[----:B------:R-:W0:Y:S01]  /*0010*/  S2R R4, SR_TID.X ;  /* 0x0000000000047919 */ /* 0x000e220000002100 */
[----:B------:R-:W-:Y:S01]  /*0020*/  ELECT P0, URZ, PT ;  /* 0x00000000003f782f */ /* 0x000fe20003800000 */
[----:B------:R-:W-:Y:S01]  /*0030*/  BSSY B0, `(.L_x_0) ;  /* 0x0000012000007945 */ /* 0x000fe20003800000 */
[--C-:B0-----:R-:W-:Y:S02]  /*0040*/  SHF.R.U32.HI R0, RZ, 0x5, R4.reuse ;  /* 0x00000005ff007819 */ /* 0x101fe40000011604 */
[----:B------:R-:W-:-:S03]  /*0050*/  SHF.R.U32.HI R10, RZ, 0x7, R4 ;  /* 0x00000007ff0a7819 */ /* 0x000fc60000011604 */
[----:B------:R-:W0:Y:S04]  /*0060*/  SHFL.IDX PT, R6, R0, RZ, 0x1f ;  /* 0x00001fff00067589 */ /* 0x000e2800000e0000 */
[----:B------:R1:W2:Y:S01]  /*0070*/  SHFL.IDX PT, R2, R10, RZ, 0x1f ;  /* 0x00001fff0a027589 */ /* 0x0002a200000e0000 */
[----:B0-----:R-:W-:-:S13]  /*0080*/  ISETP.NE.OR P0, PT, R6, RZ, !P0 ;  /* 0x000000ff0600720c */ /* 0x001fda0004705670 */
[----:B-12---:R-:W-:Y:S05]  /*0090*/  @P0 BRA `(.L_x_1) ;  /* 0x00000000002c0947 */ /* 0x006fea0003800000 */
[----:B------:R-:W-:Y:S02]  /*00a0*/  ULDC.64 UR4, c[0x0][0x198] ;  /* 0x0000660000047ab9 */ /* 0x000fe40000000a00 */
[----:B------:R-:W-:Y:S02]  /*00b0*/  UIADD3 UR6, UP0, UR4, 0xf0, URZ ;  /* 0x000000f004067890 */ /* 0x000fe4000ff1e03f */
[----:B------:R-:W-:Y:S02]  /*00c0*/  UIADD3 UR8, UP1, UR4, 0x1f0, URZ ;  /* 0x000001f004087890 */ /* 0x000fe4000ff3e03f */
[----:B------:R-:W-:Y:S02]  /*00d0*/  UIADD3 UR4, UP2, UR4, 0x2f0, URZ ;  /* 0x000002f004047890 */ /* 0x000fe4000ff5e03f */
[----:B------:R-:W-:Y:S02]  /*00e0*/  UIADD3.X UR7, URZ, UR5, URZ, UP0, !UPT ;  /* 0x000000053f077290 */ /* 0x000fe400087fe43f */
[----:B------:R-:W-:-:S02]  /*00f0*/  UIADD3.X UR9, URZ, UR5, URZ, UP1, !UPT ;  /* 0x000000053f097290 */ /* 0x000fc40008ffe43f */
[----:B------:R-:W-:-:S05]  /*0100*/  UIADD3.X UR5, URZ, UR5, URZ, UP2, !UPT ;  /* 0x000000053f057290 */ /* 0x000fca00097fe43f */
[----:B------:R0:W-:Y:S02]  /*0110*/  UTMACCTL.PF [UR6] ;  /* 0x00000000060079b9 */ /* 0x0001e40008040000 */
[----:B------:R0:W-:Y:S02]  /*0120*/  UTMACCTL.PF [UR8] ;  /* 0x00000000080079b9 */ /* 0x0001e40008040000 */
[----:B------:R0:W-:Y:S02]  /*0130*/  UTMACCTL.PF [UR4] ;  /* 0x00000000040079b9 */ /* 0x0001e40008040000 */
[----:B0-----:R-:W-:Y:S01]  /*0140*/  NOP ;  /* 0x0000000000007918 */ /* 0x001fe20000000000 */
.L_x_1:
[----:B------:R-:W-:Y:S05]  /*0150*/  BSYNC B0 ;  /* 0x0000000000007941 */ /* 0x000fea0003800000 */
.L_x_0:
[----:B------:R-:W0:Y:S02]  /*0160*/  SHFL.IDX PT, R3, R0, RZ, 0x1f ;  /* 0x00001fff00037589 */ /* 0x000e2400000e0000 */
[----:B0-----:R-:W-:-:S13]  /*0170*/  ISETP.NE.AND P0, PT, R3, RZ, PT ;  /* 0x000000ff0300720c */ /* 0x001fda0003f05270 */
[----:B------:R-:W-:Y:S05]  /*0180*/  @P0 BRA `(.L_x_2) ;  /* 0x0000000000c40947 */ /* 0x000fea0003800000 */
[----:B------:R-:W-:Y:S01]  /*0190*/  ELECT P0, URZ, PT ;  /* 0x00000000003f782f */ /* 0x000fe20003800000 */
[----:B------:R-:W-:-:S12]  /*01a0*/  BSSY B0, `(.L_x_2) ;  /* 0x000002f000007945 */ /* 0x000fd80003800000 */
[----:B------:R-:W-:Y:S05]  /*01b0*/  @!P0 BRA `(.L_x_3) ;  /* 0x0000000000b48947 */ /* 0x000fea0003800000 */
[----:B------:R-:W0:Y:S01]  /*01c0*/  S2UR UR8, SR_CgaCtaId ;  /* 0x00000000000879c3 */ /* 0x000e220000008800 */
[----:B------:R-:W-:Y:S01]  /*01d0*/  UMOV UR4, 0x400 ;  /* 0x0000040000047882 */ /* 0x000fe20000000000 */
[----:B------:R-:W-:Y:S01]  /*01e0*/  UMOV UR5, 0x1 ;  /* 0x0000000100057882 */ /* 0x000fe20000000000 */
[----:B------:R-:W-:Y:S02]  /*01f0*/  UMOV UR6, 0x4 ;  /* 0x0000000400067882 */ /* 0x000fe40000000000 */
[----:B------:R-:W-:-:S04]  /*0200*/  UIADD3 UR6, -UR6, 0x100000, URZ ;  /* 0x0010000006067890 */ /* 0x000fc8000fffe13f */
[----:B------:R-:W-:Y:S02]  /*0210*/  USHF.L.U32 UR7, UR6, 0xb, URZ ;  /* 0x0000000b06077899 */ /* 0x000fe4000800063f */
[----:B------:R-:W-:Y:S02]  /*0220*/  USHF.L.U32 UR6, UR6, 0x1, URZ ;  /* 0x0000000106067899 */ /* 0x000fe4000800063f */
[----:B0-----:R-:W-:Y:S02]  /*0230*/  ULEA UR8, UR8, UR4, 0x18 ;  /* 0x0000000408087291 */ /* 0x001fe4000f8ec03f */
[----:B------:R-:W-:-:S04]  /*0240*/  UIADD3 UR4, -UR5, 0x100000, URZ ;  /* 0x0010000005047890 */ /* 0x000fc8000fffe13f */
[----:B------:R-:W-:Y:S02]  /*0250*/  USHF.L.U32 UR5, UR4, 0xb, URZ ;  /* 0x0000000b04057899 */ /* 0x000fe4000800063f */
[----:B------:R-:W-:Y:S01]  /*0260*/  USHF.L.U32 UR4, UR4, 0x1, URZ ;  /* 0x0000000104047899 */ /* 0x000fe2000800063f */
[----:B------:R-:W0:Y:S11]  /*0270*/  FENCE.VIEW.ASYNC.S ;  /* 0x00000000000073c6 */ /* 0x000e360000000000 */
[----:B0-----:R0:W1:Y:S01]  /*0280*/  SYNCS.EXCH.64 URZ, [UR8], UR4 ;  /* 0x00000004083f75b2 */ /* 0x0010620008000100 */
[----:B------:R0:W2:Y:S01]  /*0290*/  SYNCS.EXCH.64 URZ, [UR8+0x80], UR6 ;  /* 0x00008006083f75b2 */ /* 0x0000a20008000100 */
[----:B------:R0:W3:Y:S01]  /*02a0*/  SYNCS.EXCH.64 URZ, [UR8+0x8], UR4 ;  /* 0x00000804083f75b2 */ /* 0x0000e20008000100 */
[----:B------:R0:W4:Y:S01]  /*02b0*/  SYNCS.EXCH.64 URZ, [UR8+0x88], UR6 ;  /* 0x00008806083f75b2 */ /* 0x0001220008000100 */
[----:B------:R0:W0:Y:S01]  /*02c0*/  SYNCS.EXCH.64 URZ, [UR8+0x10], UR4 ;  /* 0x00001004083f75b2 */ /* 0x0000220008000100 */
        /* <DEDUP_REMOVED lines=27> */
[----:B-1234-:R-:W-:Y:S01]  /*0480*/  NOP ;  /* 0x0000000000007918 */ /* 0x01efe20000000000 */
.L_x_3:
[----:B0-----:R-:W-:Y:S05]  /*0490*/  BSYNC B0 ;  /* 0x0000000000007941 */ /* 0x001fea0003800000 */
.L_x_2:
[----:B------:R-:W0:Y:S01]  /*04a0*/  S2UR UR8, SR_CTAID.X ;  /* 0x00000000000879c3 */ /* 0x000e220000002500 */
[----:B------:R-:W-:Y:S01]  /*04b0*/  SHF.R.S32.HI R5, RZ, 0x1f, R4 ;  /* 0x0000001fff057819 */ /* 0x000fe20000011404 */
[----:B------:R-:W1:Y:S01]  /*04c0*/  SHFL.IDX PT, R0, R0, RZ, 0x1f ;  /* 0x00001fff00007589 */ /* 0x000e6200000e0000 */
[----:B------:R-:W-:Y:S01]  /*04d0*/  ELECT P0, URZ, PT ;  /* 0x00000000003f782f */ /* 0x000fe20003800000 */
[----:B------:R-:W-:Y:S01]  /*04e0*/  VIADD R14, R2, 0xffffffff ;  /* 0xffffffff020e7836 */ /* 0x000fe20000000000 */
[----:B------:R-:W-:Y:S01]  /*04f0*/  LEA.HI R5, R5, R4, RZ, 0x7 ;  /* 0x0000000405057211 */ /* 0x000fe200078f38ff */
[----:B------:R-:W2:Y:S01]  /*0500*/  S2R R12, SR_CTAID.Y ;  /* 0x00000000000c7919 */ /* 0x000ea20000002600 */
[----:B------:R-:W-:Y:S01]  /*0510*/  ULDC UR4, c[0x0][0x150] ;  /* 0x0000540000047ab9 */ /* 0x000fe20000000800 */
[----:B------:R-:W3:Y:S01]  /*0520*/  LDC R11, c[0x0][0x144] ;  /* 0x00005100ff0b7b82 */ /* 0x000ee20000000800 */
[----:B------:R-:W-:Y:S01]  /*0530*/  LOP3.LUT R5, R5, 0xffffff80, RZ, 0xc0, !PT ;  /* 0xffffff8005057812 */ /* 0x000fe200078ec0ff */
[----:B------:R-:W-:Y:S01]  /*0540*/  NOP ;  /* 0x0000000000007918 */ /* 0x000fe20000000000 */
[----:B------:R-:W-:Y:S01]  /*0550*/  NOP ;  /* 0x0000000000007918 */ /* 0x000fe20000000000 */
[----:B------:R-:W-:-:S02]  /*0560*/  ISETP.GE.U32.AND P5, PT, R14, 0x2, PT ;  /* 0x000000020e00780c */ /* 0x000fc40003fa6070 */
[----:B------:R-:W-:Y:S01]  /*0570*/  IMAD.IADD R5, R4, 0x1, -R5 ;  /* 0x0000000104057824 */ /* 0x000fe200078e0a05 */
[----:B------:R-:W-:Y:S01]  /*0580*/  ISETP.NE.AND P2, PT, R2, RZ, PT ;  /* 0x000000ff0200720c */ /* 0x000fe20003f45270 */
[----:B------:R-:W4:Y:S03]  /*0590*/  LDC R15, c[0x0][0x148] ;  /* 0x00005200ff0f7b82 */ /* 0x000f260000000800 */
[----:B------:R-:W-:Y:S02]  /*05a0*/  SHF.R.S32.HI R8, RZ, 0x1f, R5 ;  /* 0x0000001fff087819 */ /* 0x000fe40000011405 */
[----:B------:R-:W-:Y:S02]  /*05b0*/  LOP3.LUT P6, RZ, R5, 0x7, RZ, 0xc0, !PT ;  /* 0x0000000705ff7812 */ /* 0x000fe400078cc0ff */
[----:B------:R-:W-:Y:S02]  /*05c0*/  LEA.HI R8, R8, R5, RZ, 0x3 ;  /* 0x0000000508087211 */ /* 0x000fe400078f18ff */
[----:B0-----:R-:W-:-:S02]  /*05d0*/  I2FP.F32.U32 R7, UR8 ;  /* 0x0000000800077c45 */ /* 0x001fc40008201000 */
[----:B-1----:R-:W-:Y:S02]  /*05e0*/  ISETP.NE.OR P0, PT, R0, RZ, !P0 ;  /* 0x000000ff0000720c */ /* 0x002fe40004705670 */
[--C-:B------:R-:W-:Y:S01]  /*05f0*/  SHF.R.S32.HI R0, RZ, 0x3, R8.reuse ;  /* 0x00000003ff007819 */ /* 0x100fe20000011408 */
[----:B------:R-:W-:Y:S01]  /*0600*/  FMUL R9, R7, UR4 ;  /* 0x0000000407097c20 */ /* 0x000fe20008400000 */
[----:B------:R-:W-:Y:S01]  /*0610*/  SHF.R.S32.HI R7, RZ, 0x1f, R8 ;  /* 0x0000001fff077819 */ /* 0x000fe20000011408 */
[----:B------:R-:W-:Y:S01]  /*0620*/  ULDC UR4, c[0x0][0x154] ;  /* 0x0000550000047ab9 */ /* 0x000fe20000000800 */
[----:B------:R-:W-:Y:S02]  /*0630*/  SHF.R.S32.HI R8, RZ, 0x1f, R3 ;  /* 0x0000001fff087819 */ /* 0x000fe40000011403 */
[----:B------:R-:W-:Y:S01]  /*0640*/  LEA.HI R7, R7, R0, RZ, 0x2 ;  /* 0x0000000007077211 */ /* 0x000fe200078f10ff */
[----:B------:R-:W0:Y:S01]  /*0650*/  F2I.U32.TRUNC.NTZ R9, R9 ;  /* 0x0000000900097305 */ /* 0x000e22000020f000 */
[----:B------:R-:W-:-:S02]  /*0660*/  LEA.HI R8, R8, R3, RZ, 0x2 ;  /* 0x0000000308087211 */ /* 0x000fc400078f10ff */
[----:B------:R-:W-:Y:S01]  /*0670*/  LOP3.LUT R7, R7, 0xfffffffc, RZ, 0xc0, !PT ;  /* 0xfffffffc07077812 */ /* 0x000fe200078ec0ff */
[----:B------:R-:W-:Y:S01]  /*0680*/  VOTEU.ALL UP0, P0 ;  /* 0x00000000003f7886 */ /* 0x000fe20000000000 */
[----:B------:R-:W-:Y:S01]  /*0690*/  LOP3.LUT R8, R8, 0x3ffffffc, RZ, 0xc0, !PT ;  /* 0x3ffffffc08087812 */ /* 0x000fe200078ec0ff */
[----:B------:R-:W-:Y:S02]  /*06a0*/  VOTEU.ALL UP1, P0 ;  /* 0x00000000003f7886 */ /* 0x000fe40000020000 */
[----:B------:R-:W-:Y:S01]  /*06b0*/  IMAD.IADD R7, R0, 0x1, -R7 ;  /* 0x0000000100077824 */ /* 0x000fe200078e0a07 */
[----:B------:R-:W1:Y:S01]  /*06c0*/  @!UP0 S2UR UR7, SR_CgaCtaId ;  /* 0x00000000000789c3 */ /* 0x000e620000008800 */
[----:B------:R-:W-:Y:S01]  /*06d0*/  IMAD.IADD R8, R3, 0x1, -R8 ;  /* 0x0000000103087824 */ /* 0x000fe200078e0a08 */
[----:B------:R-:W-:Y:S01]  /*06e0*/  SHF.R.S32.HI R3, RZ, 0x1f, R6 ;  /* 0x0000001fff037819 */ /* 0x000fe20000011406 */
[----:B------:R-:W-:Y:S02]  /*06f0*/  @!UP0 UMOV UR6, 0x400 ;  /* 0x0000040000068882 */ /* 0x000fe40000000000 */
[----:B------:R-:W-:Y:S01]  /*0700*/  IMAD R7, R8, 0x4, R7 ;  /* 0x0000000408077824 */ /* 0x000fe200078e0207 */
[----:B--2---:R-:W-:Y:S01]  /*0710*/  I2FP.F32.U32 R8, R12 ;  /* 0x0000000c00087245 */ /* 0x004fe20000201000 */
[----:B0-----:R-:W-:Y:S01]  /*0720*/  IMAD.MOV R0, RZ, RZ, -R9 ;  /* 0x000000ffff007224 */ /* 0x001fe200078e0a09 */
[----:B------:R-:W-:Y:S01]  /*0730*/  LEA.HI R3, R3, R6, RZ, 0x2 ;  /* 0x0000000603037211 */ /* 0x000fe200078f10ff */
[----:B------:R-:W0:Y:S02]  /*0740*/  LDC R9, c[0x0][0x140] ;  /* 0x00005000ff097b82 */ /* 0x000e240000000800 */
[----:B---3--:R-:W-:Y:S01]  /*0750*/  IMAD R11, R11, R0, UR8 ;  /* 0x000000080b0b7e24 */ /* 0x008fe2000f8e0200 */
[----:B------:R-:W-:Y:S01]  /*0760*/  LEA.HI R0, R7, R7, RZ, 0x1 ;  /* 0x0000000707007211 */ /* 0x000fe200078f08ff */
[----:B------:R-:W-:Y:S01]  /*0770*/  FMUL R8, R8, UR4 ;  /* 0x0000000408087c20 */ /* 0x000fe20008400000 */
[----:B------:R-:W-:Y:S01]  /*0780*/  LOP3.LUT R3, R3, 0xfffffffc, RZ, 0xc0, !PT ;  /* 0xfffffffc03037812 */ /* 0x000fe200078ec0ff */
[----:B------:R-:W-:Y:S01]  /*0790*/  UMOV UR4, 0x20 ;  /* 0x0000002000047882 */ /* 0x000fe20000000000 */
[----:B------:R-:W-:Y:S01]  /*07a0*/  LOP3.LUT R0, R0, 0xfffffffe, RZ, 0xc0, !PT ;  /* 0xfffffffe00007812 */ /* 0x000fe200078ec0ff */
[----:B------:R-:W-:-:S04]  /*07b0*/  @!UP0 UIADD3 UR4, -UR4, 0x100000, URZ ;  /* 0x0010000004048890 */ /* 0x000fc8000fffe13f */
[----:B------:R-:W-:Y:S02]  /*07c0*/  @!UP0 USHF.L.U32 UR5, UR4, 0xb, URZ ;  /* 0x0000000b04058899 */ /* 0x000fe4000800063f */
[----:B------:R-:W-:Y:S01]  /*07d0*/  @!UP0 USHF.L.U32 UR4, UR4, 0x1, URZ ;  /* 0x0000000104048899 */ /* 0x000fe2000800063f */
[----:B------:R-:W2:Y:S01]  /*07e0*/  F2I.U32.TRUNC.NTZ R8, R8 ;  /* 0x0000000800087305 */ /* 0x000ea2000020f000 */
[----:B------:R-:W-:Y:S02]  /*07f0*/  IMAD.IADD R6, R6, 0x1, -R3 ;  /* 0x0000000106067824 */ /* 0x000fe400078e0a03 */
[C---:B------:R-:W-:Y:S01]  /*0800*/  IMAD.IADD R0, R7.reuse, 0x1, -R0 ;  /* 0x0000000107007824 */ /* 0x040fe200078e0a00 */
[----:B-1----:R-:W-:Y:S02]  /*0810*/  @!UP0 ULEA UR6, UR7, UR6, 0x18 ;  /* 0x0000000607068291 */ /* 0x002fe4000f8ec03f */
[----:B------:R-:W-:Y:S01]  /*0820*/  ISETP.NE.AND P4, PT, R6, 0x3, PT ;  /* 0x000000030600780c */ /* 0x000fe20003f85270 */
[----:B------:R-:W-:Y:S01]  /*0830*/  VOTEU.ALL UP0, P0 ;  /* 0x00000000003f7886 */ /* 0x000fe20000000000 */
[----:B------:R-:W-:Y:S01]  /*0840*/  ISETP.NE.AND P3, PT, R0, R11, PT ;  /* 0x0000000b0000720c */ /* 0x000fe20003f65270 */
[----:B------:R-:W-:Y:S01]  /*0850*/  IMAD.SHL.U32 R0, R7, 0x4, RZ ;  /* 0x0000000407007824 */ /* 0x000fe200078e00ff */
[----:B------:R-:W-:-:S02]  /*0860*/  ISETP.EQ.OR P0, PT, R6, RZ, !P4 ;  /* 0x000000ff0600720c */ /* 0x000fc40006702670 */
[----:B0-----:R-:W-:Y:S01]  /*0870*/  ISETP.EQ.U32.AND P1, PT, R9, 0x1, PT ;  /* 0x000000010900780c */ /* 0x001fe20003f22070 */
[----:B--2---:R-:W-:Y:S01]  /*0880*/  IMAD.MOV R22, RZ, RZ, -R8 ;  /* 0x000000ffff167224 */ /* 0x004fe200078e0a08 */
[----:B------:R-:W-:Y:S01]  /*0890*/  LOP3.LUT R9, R7, 0xc, R0, 0x78, !PT ;  /* 0x0000000c07097812 */ /* 0x000fe200078e7800 */
[----:B------:R-:W0:Y:S02]  /*08a0*/  FENCE.VIEW.ASYNC.S ;  /* 0x00000000000073c6 */ /* 0x000e240000000000 */
[----:B0-----:R0:W1:Y:S01]  /*08b0*/  @!UP0 SYNCS.EXCH.64 URZ, [UR6+0x110], UR4 ;  /* 0x00011004063f85b2 */ /* 0x0010620008000100 */
[----:B------:R-:W-:Y:S01]  /*08c0*/  ISETP.EQ.AND P0, PT, R2, RZ, P0 ;  /* 0x000000ff0200720c */ /* 0x000fe20000702270 */
[----:B----4-:R-:W-:Y:S02]  /*08d0*/  IMAD R3, R15, R22, R12 ;  /* 0x000000160f037224 */ /* 0x010fe400078e020c */
[----:B------:R-:W-:Y:S01]  /*08e0*/  @P3 LEA.HI R0, R9, R9, RZ, 0x1 ;  /* 0x0000000909003211 */ /* 0x000fe200078f08ff */
[----:B------:R-:W-:Y:S01]  /*08f0*/  IMAD.MOV.U32 R8, RZ, RZ, 0x1 ;  /* 0x00000001ff087424 */ /* 0x000fe200078e00ff */
[----:B------:R-:W-:-:S02]  /*0900*/  SEL R5, RZ, 0x1, !P0 ;  /* 0x00000001ff057807 */ /* 0x000fc40004000000 */
[----:B------:R-:W-:Y:S02]  /*0910*/  @P3 SHF.R.S32.HI R0, RZ, 0x1, R0 ;  /* 0x00000001ff003819 */ /* 0x000fe40000011400 */
[----:B------:R-:W-:Y:S02]  /*0920*/  ISETP.LT.U32.AND P0, PT, R9, 0x2, !P6 ;  /* 0x000000020900780c */ /* 0x000fe40007701070 */
[----:B------:R-:W-:Y:S02]  /*0930*/  @P3 ISETP.NE.AND P4, PT, R0, R3, PT ;  /* 0x000000030000320c */ /* 0x000fe40003f85270 */
[----:B------:R-:W-:Y:S01]  /*0940*/  SEL R5, R5, 0x2, P5 ;  /* 0x0000000205057807 */ /* 0x000fe20002800000 */
[----:B------:R0:W2:Y:S01]  /*0950*/  @!UP1 SYNCS.EXCH.64 URZ, [UR6+0x118], UR4 ;  /* 0x00011804063f95b2 */ /* 0x0000a20008000100 */
[----:B------:R-:W-:Y:S01]  /*0960*/  SEL R7, RZ, 0x1, !P0 ;  /* 0x00000001ff077807 */ /* 0x000fe20004000000 */
[----:B------:R-:W-:Y:S01]  /*0970*/  NOP ;  /* 0x0000000000007918 */ /* 0x000fe20000000000 */
[----:B------:R-:W-:Y:S01]  /*0980*/  @P3 SEL R8, RZ, 0x1, P4 ;  /* 0x00000001ff083807 */ /* 0x000fe20002000000 */
[----:B------:R-:W-:Y:S06]  /*0990*/  @!P1 BRA `(.L_x_4) ;  /* 0x0000000000089947 */ /* 0x000fec0003800000 */
[----:B-12---:R-:W-:Y:S01]  /*09a0*/  UCGABAR_ARV ;  /* 0x00000000000079c7 */ /* 0x006fe20008000000 */
[----:B------:R-:W-:Y:S05]  /*09b0*/  BRA `(.L_x_5) ;  /* 0x0000000000047947 */ /* 0x000fea0003800000 */
.L_x_4:
[----:B-12---:R-:W-:Y:S01]  /*09c0*/  NOP ;  /* 0x0000000000007918 */ /* 0x006fe20000000000 */
.L_x_5:
[----:B------:R-:W1:Y:S01]  /*09d0*/  LDC R0, c[0x0][0x75c] ;  /* 0x0001d700ff007b82 */ /* 0x000e620000000800 */
[----:B------:R-:W-:Y:S01]  /*09e0*/  MOV R3, RZ ;  /* 0x000000ff00037202 */ /* 0x000fe20000000f00 */
[----:B------:R-:W-:Y:S01]  /*09f0*/  IMAD.U32 R2, RZ, RZ, UR8 ;  /* 0x00000008ff027e24 */ /* 0x000fe2000f8e00ff */
[----:B------:R-:W-:Y:S02]  /*0a00*/  LOP3.LUT R91, R91, 0xfffff7ff, RZ, 0xc0, !PT ;  /* 0xfffff7ff5b5b7812 */ /* 0x000fe400078ec0ff */
[----:B-1----:R-:W-:-:S13]  /*0a10*/  ISETP.NE.AND P3, PT, R0, 0x1, PT ;  /* 0x000000010000780c */ /* 0x002fda0003f65270 */
[----:B------:R-:W1:Y:S01]  /*0a20*/  @P3 LDC R19, c[0x0][0x10] ;  /* 0x00000400ff133b82 */ /* 0x000e620000000800 */
[----:B------:R-:W-:Y:S01]  /*0a30*/  @P3 IMAD.MOV.U32 R13, RZ, RZ, RZ ;  /* 0x000000ffff0d3224 */ /* 0x000fe200078e00ff */
[----:B------:R-:W-:Y:S01]  /*0a40*/  @P3 LOP3.LUT R91, R91, 0x800, RZ, 0xfc, !PT ;  /* 0x000008005b5b3812 */ /* 0x000fe200078efcff */
[----:B------:R-:W-:-:S05]  /*0a50*/  @P3 IMAD.MOV.U32 R21, RZ, RZ, RZ ;  /* 0x000000ffff153224 */ /* 0x000fca00078e00ff */
[----:B------:R-:W2:Y:S01]  /*0a60*/  @!P3 LDC R17, c[0x0][0xc] ;  /* 0x00000300ff11bb82 */ /* 0x000ea20000000800 */
[----:B-1----:R-:W-:-:S04]  /*0a70*/  @P3 IMAD.WIDE.U32 R18, R19, UR8, R12 ;  /* 0x0000000813123c25 */ /* 0x002fc8000f8e000c */
[----:B--2---:R-:W-:-:S04]  /*0a80*/  @!P3 IMAD.WIDE.U32 R16, R12, R17, R2 ;  /* 0x000000110c10b225 */ /* 0x004fc800078e0002 */
[----:B------:R-:W-:Y:S02]  /*0a90*/  @P3 IMAD.MOV.U32 R2, RZ, RZ, R18 ;  /* 0x000000ffff023224 */ /* 0x000fe400078e0012 */
[----:B------:R-:W-:Y:S02]  /*0aa0*/  @P3 IMAD.IADD R3, R19, 0x1, R21 ;  /* 0x0000000113033824 */ /* 0x000fe400078e0215 */
[----:B------:R-:W-:Y:S02]  /*0ab0*/  @!P3 IMAD.MOV.U32 R2, RZ, RZ, R16 ;  /* 0x000000ffff02b224 */ /* 0x000fe400078e0010 */
[----:B------:R-:W-:Y:S01]  /*0ac0*/  @!P3 IMAD.MOV.U32 R3, RZ, RZ, R17 ;  /* 0x000000ffff03b224 */ /* 0x000fe200078e0011 */
[----:B------:R-:W-:Y:S06]  /*0ad0*/  @!P1 BRA `(.L_x_6) ;  /* 0x00000000000c9947 */ /* 0x000fec0003800000 */
[----:B------:R-:W-:Y:S01]  /*0ae0*/  UCGABAR_WAIT ;  /* 0x0000000000007dc7 */ /* 0x000fe20008000000 */
[----:B------:R-:W-:Y:S01]  /*0af0*/  CCTL.IVALL ;  /* 0x00000000ff00798f */ /* 0x000fe20002000000 */
[----:B------:R-:W-:Y:S05]  /*0b00*/  BRA `(.L_x_7) ;  /* 0x0000000000047947 */ /* 0x000fea0003800000 */
.L_x_6:
[----:B------:R-:W-:Y:S06]  /*0b10*/  BAR.SYNC.DEFER_BLOCKING 0x0 ;  /* 0x0000000000007b1d */ /* 0x000fec0000010000 */
.L_x_7:
[----:B------:R-:W-:Y:S05]  /*0b20*/  @!P2 BRA `(.L_x_8) ;  /* 0x0000006c00f4a947 */ /* 0x000fea0003800000 */
[----:B------:R-:W-:-:S13]  /*0b30*/  ISETP.GT.U32.AND P0, PT, R14, 0x1, PT ;  /* 0x000000010e00780c */ /* 0x000fda0003f04070 */
[----:B0-----:R-:W-:Y:S05]  /*0b40*/  @P0 EXIT ;  /* 0x000000000000094d */ /* 0x001fea0003800000 */
[----:B------:R-:W-:Y:S01]  /*0b50*/  ULDC.64 UR4, c[0x0][0x750] ;  /* 0x0001d40000047ab9 */ /* 0x000fe20000000a00 */
[----:B------:R-:W-:Y:S01]  /*0b60*/  PRMT R17, RZ, 0x7610, R17 ;  /* 0x00007610ff117816 */ /* 0x000fe20000000011 */
[----:B------:R-:W-:Y:S01]  /*0b70*/  IMAD.MOV.U32 R14, RZ, RZ, -0x1 ;  /* 0xffffffffff0e7424 */ /* 0x000fe200078e00ff */
[----:B------:R-:W-:Y:S01]  /*0b80*/  ISETP.GE.U32.AND P0, PT, R2, UR4, PT ;  /* 0x0000000402007c0c */ /* 0x000fe2000bf06070 */
[----:B------:R-:W-:Y:S02]  /*0b90*/  IMAD.MOV.U32 R16, RZ, RZ, -0x1 ;  /* 0xffffffffff107424 */ /* 0x000fe400078e00ff */
[----:B------:R-:W-:Y:S01]  /*0ba0*/  IMAD.MOV.U32 R6, RZ, RZ, -0x1 ;  /* 0xffffffffff067424 */ /* 0x000fe200078e00ff */
[----:B------:R-:W-:-:S13]  /*0bb0*/  ISETP.GE.U32.AND.EX P0, PT, R3, UR5, PT, P0 ;  /* 0x0000000503007c0c */ /* 0x000fda000bf06100 */
[----:B------:R-:W-:Y:S05]  /*0bc0*/  @P0 BRA `(.L_x_9) ;  /* 0x0000000400280947 */ /* 0x000fea0003800000 */
[----:B------:R-:W0:Y:S01]  /*0bd0*/  LDC.64 R24, c[0x0][0x728] ;  /* 0x0001ca00ff187b82 */ /* 0x000e220000000a00 */
[----:B------:R-:W-:Y:S02]  /*0be0*/  IMAD.MOV.U32 R16, RZ, RZ, R2 ;  /* 0x000000ffff107224 */ /* 0x000fe400078e0002 */
[----:B------:R-:W-:-:S05]  /*0bf0*/  IMAD.MOV.U32 R17, RZ, RZ, R3 ;  /* 0x000000ffff117224 */ /* 0x000fca00078e0003 */
[----:B------:R-:W1:Y:S08]  /*0c00*/  LDC R6, c[0x0][0x730] ;  /* 0x0001cc00ff067b82 */ /* 0x000e700000000800 */
[----:B------:R-:W2:Y:S01]  /*0c10*/  LDC.64 R26, c[0x0][0x720] ;  /* 0x0001c800ff1a7b82 */ /* 0x000ea20000000a00 */
[----:B0-----:R-:W-:-:S04]  /*0c20*/  ISETP.NE.U32.AND P0, PT, R24, RZ, PT ;  /* 0x000000ff1800720c */ /* 0x001fc80003f05070 */
[----:B------:R-:W-:-:S13]  /*0c30*/  ISETP.NE.AND.EX P0, PT, R25, RZ, PT, P0 ;  /* 0x000000ff1900720c */ /* 0x000fda0003f05300 */
[----:B-12---:R-:W-:Y:S05]  /*0c40*/  @!P0 BRA `(.L_x_10) ;  /* 0x0000000000288947 */ /* 0x006fea0003800000 */
[----:B------:R-:W0:Y:S02]  /*0c50*/  LDC R21, c[0x0][0x734] ;  /* 0x0001cd00ff157b82 */ /* 0x000e240000000800 */
[----:B0-----:R-:W-:-:S05]  /*0c60*/  IADD3 R21, P0, R2, R21, RZ ;  /* 0x0000001502157210 */ /* 0x001fca0007f1e0ff */
[----:B------:R-:W-:-:S04]  /*0c70*/  IMAD.X R23, RZ, RZ, R3, P0 ;  /* 0x000000ffff177224 */ /* 0x000fc800000e0603 */
[----:B------:R-:W-:-:S04]  /*0c80*/  IMAD.WIDE.U32 R16, R23, R24, RZ ;  /* 0x0000001817107225 */ /* 0x000fc800078e00ff */
[----:B------:R-:W-:-:S04]  /*0c90*/  IMAD.WIDE.U32 R18, P0, R21, R25, R16 ;  /* 0x0000001915127225 */ /* 0x000fc80007800010 */
[----:B------:R-:W-:-:S04]  /*0ca0*/  IMAD.WIDE.U32 R16, R21, R24, RZ ;  /* 0x0000001815107225 */ /* 0x000fc800078e00ff */
[----:B------:R-:W-:Y:S01]  /*0cb0*/  IMAD.X R21, RZ, RZ, RZ, P0 ;  /* 0x000000ffff157224 */ /* 0x000fe200000e06ff */
[----:B------:R-:W-:Y:S01]  /*0cc0*/  IADD3 RZ, P0, R17, R18, RZ ;  /* 0x0000001211ff7210 */ /* 0x000fe20007f1e0ff */
[----:B------:R-:W-:-:S04]  /*0cd0*/  IMAD.MOV.U32 R20, RZ, RZ, R19 ;  /* 0x000000ffff147224 */ /* 0x000fc800078e0013 */
[----:B------:R-:W-:-:S08]  /*0ce0*/  IMAD.WIDE.U32.X R16, R23, R25, R20, P0 ;  /* 0x0000001917107225 */ /* 0x000fd000000e0414 */
.L_x_10:
[----:B------:R-:W0:Y:S01]  /*0cf0*/  LDC.64 R24, c[0x0][0x740] ;  /* 0x0001d000ff187b82 */ /* 0x000e220000000a00 */
[--C-:B------:R-:W-:Y:S01]  /*0d00*/  SHF.R.U64 R30, R16, R6, R17.reuse ;  /* 0x00000006101e7219 */ /* 0x100fe20000001211 */
[----:B------:R-:W-:Y:S01]  /*0d10*/  IMAD R32, R15, R22, R12 ;  /* 0x000000160f207224 */ /* 0x000fe200078e020c */
[----:B------:R-:W-:Y:S02]  /*0d20*/  SHF.R.U32.HI R6, RZ, R6, R17 ;  /* 0x00000006ff067219 */ /* 0x000fe40000011611 */
[----:B------:R-:W-:-:S03]  /*0d30*/  IADD3 R13, P0, RZ, -R30, RZ ;  /* 0x8000001eff0d7210 */ /* 0x000fc60007f1e0ff */
[----:B------:R-:W1:Y:S02]  /*0d40*/  LDC R14, c[0x0][0x718] ;  /* 0x0001c600ff0e7b82 */ /* 0x000e640000000800 */
[----:B------:R-:W-:-:S04]  /*0d50*/  IMAD.X R17, RZ, RZ, ~R6, P0 ;  /* 0x000000ffff117224 */ /* 0x000fc800000e0e06 */
[-C--:B------:R-:W-:Y:S02]  /*0d60*/  IMAD R6, R17, R26.reuse, RZ ;  /* 0x0000001a11067224 */ /* 0x080fe400078e02ff */
[----:B------:R-:W2:Y:S01]  /*0d70*/  LDC R19, c[0x0][0x708] ;  /* 0x0001c200ff137b82 */ /* 0x000ea20000000800 */
[----:B------:R-:W-:-:S04]  /*0d80*/  IMAD.WIDE.U32 R16, R13, R26, R2 ;  /* 0x0000001a0d107225 */ /* 0x000fc800078e0002 */
[----:B------:R-:W-:Y:S02]  /*0d90*/  IMAD R13, R13, R27, R6 ;  /* 0x0000001b0d0d7224 */ /* 0x000fe400078e0206 */
[----:B------:R-:W-:Y:S01]  /*0da0*/  IMAD.MOV.U32 R27, RZ, RZ, 0x1 ;  /* 0x00000001ff1b7424 */ /* 0x000fe200078e00ff */
[----:B------:R-:W3:Y:S01]  /*0db0*/  LDC R20, c[0x0][0x758] ;  /* 0x0001d600ff147b82 */ /* 0x000ee20000000800 */
[----:B0-----:R-:W-:Y:S02]  /*0dc0*/  ISETP.NE.U32.AND P0, PT, R24, RZ, PT ;  /* 0x000000ff1800720c */ /* 0x001fe40003f05070 */
[----:B------:R-:W-:Y:S01]  /*0dd0*/  IADD3 R13, R17, R13, RZ ;  /* 0x0000000d110d7210 */ /* 0x000fe20007ffe0ff */
[----:B------:R-:W-:Y:S01]  /*0de0*/  IMAD.MOV.U32 R17, RZ, RZ, -0x1 ;  /* 0xffffffffff117424 */ /* 0x000fe200078e00ff */
[----:B------:R-:W-:-:S03]  /*0df0*/  ISETP.NE.AND.EX P0, PT, R25, RZ, PT, P0 ;  /* 0x000000ff1900720c */ /* 0x000fc60003f05300 */
[----:B------:R-:W0:Y:S01]  /*0e00*/  LDC R23, c[0x0][0x700] ;  /* 0x0001c000ff177b82 */ /* 0x000e220000000800 */
[-CC-:B-1----:R-:W-:Y:S02]  /*0e10*/  SHF.R.U64 R21, R16, R14.reuse, R13.reuse ;  /* 0x0000000e10157219 */ /* 0x182fe4000000120d */
[----:B------:R-:W-:-:S05]  /*0e20*/  SHF.R.U32.HI R6, RZ, R14, R13 ;  /* 0x0000000eff067219 */ /* 0x000fca000001160d */
[----:B------:R-:W1:Y:S01]  /*0e30*/  LDC R26, c[0x0][0x748] ;  /* 0x0001d200ff1a7b82 */ /* 0x000e620000000800 */
[-CC-:B--2---:R-:W-:Y:S02]  /*0e40*/  SHF.R.U64 R31, R21, R19.reuse, R6.reuse ;  /* 0x00000013151f7219 */ /* 0x184fe40000001206 */
[----:B------:R-:W-:-:S05]  /*0e50*/  SHF.R.U32.HI R13, RZ, R19, R6 ;  /* 0x00000013ff0d7219 */ /* 0x000fca0000011606 */
[----:B------:R-:W2:Y:S01]  /*0e60*/  LDC R28, c[0x0][0x738] ;  /* 0x0001ce00ff1c7b82 */ /* 0x000ea20000000800 */
[-CC-:B---3--:R-:W-:Y:S02]  /*0e70*/  SHF.R.U64 R22, R31, R20.reuse, R13.reuse ;  /* 0x000000141f167219 */ /* 0x188fe4000000120d */
[-C--:B------:R-:W-:Y:S02]  /*0e80*/  SHF.L.U32 R6, R17, R20.reuse, RZ ;  /* 0x0000001411067219 */ /* 0x080fe400000006ff */
[----:B------:R-:W-:Y:S01]  /*0e90*/  SHF.R.U32.HI R13, RZ, R20, R13 ;  /* 0x00000014ff0d7219 */ /* 0x000fe2000001160d */
[----:B------:R-:W-:Y:S01]  /*0ea0*/  IMAD.MOV.U32 R12, RZ, RZ, R22 ;  /* 0x000000ffff0c7224 */ /* 0x000fe200078e0016 */
[----:B------:R-:W-:Y:S01]  /*0eb0*/  LOP3.LUT R18, RZ, R6, RZ, 0x33, !PT ;  /* 0x00000006ff127212 */ /* 0x000fe200078e33ff */
[----:B------:R-:W3:Y:S01]  /*0ec0*/  LDC R29, c[0x0][0x710] ;  /* 0x0001c400ff1d7b82 */ /* 0x000ee20000000800 */
[----:B------:R-:W-:Y:S05]  /*0ed0*/  @!P0 BRA `(.L_x_11) ;  /* 0x0000000000288947 */ /* 0x000fea0003800000 */
[----:B------:R-:W4:Y:S02]  /*0ee0*/  LDC R17, c[0x0][0x74c] ;  /* 0x0001d300ff117b82 */ /* 0x000f240000000800 */
[----:B----4-:R-:W-:-:S05]  /*0ef0*/  IADD3 R17, P0, R22, R17, RZ ;  /* 0x0000001116117210 */ /* 0x010fca0007f1e0ff */
        /* <DEDUP_REMOVED lines=8> */
.L_x_11:
[----:B-1----:R-:W-:Y:S01]  /*0f80*/  SHF.R.U64 R12, R12, R26, R13 ;  /* 0x0000001a0c0c7219 */ /* 0x002fe2000000120d */
[----:B0-----:R-:W-:Y:S01]  /*0f90*/  VIADD R14, R23, 0xffffffff ;  /* 0xffffffff170e7836 */ /* 0x001fe20000000000 */
[----:B------:R-:W-:Y:S01]  /*0fa0*/  SHF.L.U32 R6, R27, R20, RZ ;  /* 0x000000141b067219 */ /* 0x000fe200000006ff */
[----:B------:R-:W-:Y:S01]  /*0fb0*/  IMAD.MOV.U32 R17, RZ, RZ, 0x1 ;  /* 0x00000001ff117424 */ /* 0x000fe200078e00ff */
[----:B------:R-:W-:Y:S01]  /*0fc0*/  LOP3.LUT R13, R31, R18, RZ, 0xc0, !PT ;  /* 0x000000121f0d7212 */ /* 0x000fe200078ec0ff */
[----:B------:R-:W-:Y:S01]  /*0fd0*/  IMAD.MOV R15, RZ, RZ, -R12 ;  /* 0x000000ffff0f7224 */ /* 0x000fe200078e0a0c */
[----:B------:R-:W-:Y:S02]  /*0fe0*/  SEL R11, R11, R32, !P3 ;  /* 0x000000200b0b7207 */ /* 0x000fe40005800000 */
[----:B------:R-:W-:Y:S01]  /*0ff0*/  LOP3.LUT R14, R21, R14, RZ, 0xc0, !PT ;  /* 0x0000000e150e7212 */ /* 0x000fe200078ec0ff */
[----:B------:R-:W-:Y:S02]  /*1000*/  IMAD R12, R6, R12, R13 ;  /* 0x0000000c060c7224 */ /* 0x000fe400078e020d */
[----:B--2---:R-:W-:-:S02]  /*1010*/  IMAD R6, R15, R28, R22 ;  /* 0x0000001c0f067224 */ /* 0x004fc400078e0216 */
[----:B---3--:R-:W-:Y:S02]  /*1020*/  IMAD R11, R12, R29, R11 ;  /* 0x0000001d0c0b7224 */ /* 0x008fe400078e020b */
[----:B------:R-:W-:-:S05]  /*1030*/  IMAD R6, R6, R23, R14 ;  /* 0x0000001706067224 */ /* 0x000fca00078e020e */
[----:B------:R-:W-:Y:S02]  /*1040*/  SEL R16, R6, R11, !P3 ;  /* 0x0000000b06107207 */ /* 0x000fe40005800000 */
[----:B------:R-:W-:Y:S01]  /*1050*/  SEL R14, R11, R6, !P3 ;  /* 0x000000060b0e7207 */ /* 0x000fe20005800000 */
[----:B------:R-:W-:-:S07]  /*1060*/  IMAD.MOV.U32 R6, RZ, RZ, R30 ;  /* 0x000000ffff067224 */ /* 0x000fce00078e001e */
.L_x_9:
[----:B------:R-:W-:-:S08]  /*1070*/  NOP ;  /* 0x0000000000007918 */ /* 0x000fd00000000000 */
[----:B------:R-:W0:Y:S02]  /*1080*/  USETMAXREG.TRY_ALLOC.CTAPOOL UP0, 0xe8 ;  /* 0x000000e8000079c8 */ /* 0x000e240008000600 */
[----:B0-----:R-:W-:-:S13]  /*1090*/  PLOP3.LUT P0, PT, PT, PT, UP0, 0x80, 0x0 ;  /* 0x000000000000781c */ /* 0x001fda0003f0f008 */
[----:B------:R-:W-:Y:S05]  /*10a0*/  @!P0 BRA `(.L_x_9) ;  /* 0xfffffffc00f08947 */ /* 0x000fea000383ffff */
[----:B------:R-:W-:Y:S01]  /*10b0*/  ULDC.64 UR4, c[0x0][0x698] ;  /* 0x0001a60000047ab9 */ /* 0x000fe20000000a00 */
[----:B------:R-:W-:Y:S01]  /*10c0*/  ULDC.64 UR16, c[0x0][0x208] ;  /* 0x0000820000107ab9 */ /* 0x000fe20000000a00 */
[----:B------:R-:W-:-:S04]  /*10d0*/  ISETP.NE.U32.AND P0, PT, RZ, UR4, PT ;  /* 0x00000004ff007c0c */ /* 0x000fc8000bf05070 */
[----:B------:R-:W-:-:S13]  /*10e0*/  ISETP.NE.AND.EX P0, PT, RZ, UR5, PT, P0 ;  /* 0x00000005ff007c0c */ /* 0x000fda000bf05300 */
[----:B------:R-:W-:Y:S05]  /*10f0*/  @!P0 BRA `(.L_x_12) ;  /* 0x00000000001c8947 */ /* 0x000fea0003800000 */
[----:B------:R-:W0:Y:S02]  /*1100*/  LDC.64 R12, c[0x0][0x698] ;  /* 0x0001a600ff0c7b82 */ /* 0x000e240000000a00 */
[----:B0-----:R-:W2:Y:S02]  /*1110*/  LDG.E.64 R12, desc[UR16][R12.64] ;  /* 0x000000100c0c7981 */ /* 0x001ea4000c1e1b00 */
[----:B--2---:R-:W-:-:S04]  /*1120*/  ISETP.NE.U32.AND P0, PT, R12, RZ, PT ;  /* 0x000000ff0c00720c */ /* 0x004fc80003f05070 */
[----:B------:R-:W-:-:S13]  /*1130*/  ISETP.NE.AND.EX P0, PT, R13, RZ, PT, P0 ;  /* 0x000000ff0d00720c */ /* 0x000fda0003f05300 */
[----:B------:R-:W-:Y:S05]  /*1140*/  @!P0 BRA `(.L_x_12) ;  /* 0x0000000000088947 */ /* 0x000fea0003800000 */
[----:B------:R0:W5:Y:S01]  /*1150*/  LD.E R11, desc[UR16][R12.64] ;  /* 0x000000100c0b7980 */ /* 0x000162000c101900 */
[----:B------:R-:W-:Y:S05]  /*1160*/  BRA `(.L_x_13) ;  /* 0x0000000000207947 */ /* 0x000fea0003800000 */
.L_x_12:
[----:B------:R-:W-:Y:S02]  /*1170*/  ULDC.64 UR4, c[0x0][0x688] ;  /* 0x0001a20000047ab9 */ /* 0x000fe40000000a00 */
[----:B------:R-:W-:-:S04]  /*1180*/  ISETP.NE.U32.AND P0, PT, RZ, UR4, PT ;  /* 0x00000004ff007c0c */ /* 0x000fc8000bf05070 */
[----:B------:R-:W-:-:S13]  /*1190*/  ISETP.NE.AND.EX P0, PT, RZ, UR5, PT, P0 ;  /* 0x00000005ff007c0c */ /* 0x000fda000bf05300 */
[----:B------:R-:W-:Y:S05]  /*11a0*/  @!P0 BRA `(.L_x_14) ;  /* 0x00000000000c8947 */ /* 0x000fea0003800000 */
[----:B------:R-:W0:Y:S02]  /*11b0*/  LDC.64 R12, c[0x0][0x688] ;  /* 0x0001a200ff0c7b82 */ /* 0x000e240000000a00 */
[----:B0-----:R1:W5:Y:S01]  /*11c0*/  LDG.E R11, desc[UR16][R12.64] ;  /* 0x000000100c0b7981 */ /* 0x001362000c1e1900 */
[----:B------:R-:W-:Y:S05]  /*11d0*/  BRA `(.L_x_13) ;  /* 0x0000000000047947 */ /* 0x000fea0003800000 */
.L_x_14:
[----:B------:R-:W2:Y:S02]  /*11e0*/  LDC R11, c[0x0][0x680] ;  /* 0x0001a000ff0b7b82 */ /* 0x000ea40000000800 */
.L_x_13:
[----:B------:R-:W-:Y:S02]  /*11f0*/  ULDC.64 UR4, c[0x0][0x6a0] ;  /* 0x0001a80000047ab9 */ /* 0x000fe40000000a00 */
[----:B------:R-:W-:-:S04]  /*1200*/  ISETP.NE.U32.AND P0, PT, RZ, UR4, PT ;  /* 0x00000004ff007c0c */ /* 0x000fc8000bf05070 */
[----:B------:R-:W-:-:S13]  /*1210*/  ISETP.NE.AND.EX P0, PT, RZ, UR5, PT, P0 ;  /* 0x00000005ff007c0c */ /* 0x000fda000bf05300 */
[----:B------:R-:W-:Y:S05]  /*1220*/  @!P0 BRA `(.L_x_15) ;  /* 0x00000000001c8947 */ /* 0x000fea0003800000 */
[----:B01----:R-:W0:Y:S02]  /*1230*/  LDC.64 R12, c[0x0][0x6a0] ;  /* 0x0001a800ff0c7b82 */ /* 0x003e240000000a00 */
[----:B0-----:R-:W3:Y:S02]  /*1240*/  LDG.E.64 R12, desc[UR16][R12.64] ;  /* 0x000000100c0c7981 */ /* 0x001ee4000c1e1b00 */
[----:B---3--:R-:W-:-:S04]  /*1250*/  ISETP.NE.U32.AND P0, PT, R12, RZ, PT ;  /* 0x000000ff0c00720c */ /* 0x008fc80003f05070 */
[----:B------:R-:W-:-:S13]  /*1260*/  ISETP.NE.AND.EX P0, PT, R13, RZ, PT, P0 ;  /* 0x000000ff0d00720c */ /* 0x000fda0003f05300 */
[----:B------:R-:W-:Y:S05]  /*1270*/  @!P0 BRA `(.L_x_15) ;  /* 0x0000000000088947 */ /* 0x000fea0003800000 */
[----:B------:R0:W5:Y:S01]  /*1280*/  LD.E R88, desc[UR16][R12.64] ;  /* 0x000000100c587980 */ /* 0x000162000c101900 */
[----:B------:R-:W-:Y:S05]  /*1290*/  BRA `(.L_x_16) ;  /* 0x0000000000207947 */ /* 0x000fea0003800000 */
.L_x_15:
[----:B------:R-:W-:Y:S02]  /*12a0*/  ULDC.64 UR4, c[0x0][0x690] ;  /* 0x0001a40000047ab9 */ /* 0x000fe40000000a00 */
[----:B------:R-:W-:-:S04]  /*12b0*/  ISETP.NE.U32.AND P0, PT, RZ, UR4, PT ;  /* 0x00000004ff007c0c */ /* 0x000fc8000bf05070 */
[----:B------:R-:W-:-:S13]  /*12c0*/  ISETP.NE.AND.EX P0, PT, RZ, UR5, PT, P0 ;  /* 0x00000005ff007c0c */ /* 0x000fda000bf05300 */
[----:B------:R-:W-:Y:S05]  /*12d0*/  @!P0 BRA `(.L_x_17) ;  /* 0x00000000000c8947 */ /* 0x000fea0003800000 */
[----:B------:R-:W3:Y:S02]  /*12e0*/  LDC.64 R88, c[0x0][0x690] ;  /* 0x0001a400ff587b82 */ /* 0x000ee40000000a00 */
[----:B---3--:R3:W5:Y:S01]  /*12f0*/  LDG.E R88, desc[UR16][R88.64] ;  /* 0x0000001058587981 */ /* 0x008762000c1e1900 */
[----:B------:R-:W-:Y:S05]  /*1300*/  BRA `(.L_x_16) ;  /* 0x0000000000047947 */ /* 0x000fea0003800000 */
.L_x_17:
[----:B------:R-:W4:Y:S02]  /*1310*/  LDC R88, c[0x0][0x684] ;  /* 0x0001a100ff587b82 */ /* 0x000f240000000800 */
.L_x_16:
[----:B------:R-:W-:-:S13]  /*1320*/  LOP3.LUT P0, RZ, R17, 0xff, RZ, 0xc0, !PT ;  /* 0x000000ff11ff7812 */ /* 0x000fda000780c0ff */
[----:B------:R-:W-:Y:S05]  /*1330*/  @!P0 EXIT ;  /* 0x000000000000894d */ /* 0x000fea0003800000 */
[----:B------:R-:W-:Y:S01]  /*1340*/  ULDC UR4, c[0x0][0x28c] ;  /* 0x0000a30000047ab9 */ /* 0x000fe20000000800 */
[----:B------:R-:W-:Y:S01]  /*1350*/  LOP3.LUT R93, R5, 0x1, RZ, 0xfc, !PT ;  /* 0x00000001055d7812 */ /* 0x000fe200078efcff */
[----:B------:R-:W-:-:S04]  /*1360*/  UIADD3 UR4, UR4, 0x3f, URZ ;  /* 0x0000003f04047890 */ /* 0x000fc8000fffe03f */
[----:B------:R-:W-:-:S04]  /*1370*/  USHF.R.S32.HI UR5, URZ, 0x1f, UR4 ;  /* 0x0000001f3f057899 */ /* 0x000fc80008011404 */
[----:B------:R-:W-:-:S03]  /*1380*/  ULEA.HI UR5, UR5, UR4, URZ, 0x6 ;  /* 0x0000000405057291 */ /* 0x000fc6000f8f303f */
[----:B------:R-:W-:Y:S01]  /*1390*/  UMOV UR4, URZ ;  /* 0x0000003f00047c82 */ /* 0x000fe20008000000 */
[----:B------:R-:W-:-:S03]  /*13a0*/  USHF.R.S32.HI UR8, URZ, 0x6, UR5 ;  /* 0x000000063f087899 */ /* 0x000fc60008011405 */
[----:B------:R-:W-:-:S09]  /*13b0*/  UMOV UR5, URZ ;  /* 0x0000003f00057c82 */ /* 0x000fd20008000000 */
.L_x_156:
[----:B01----:R-:W-:Y:S01]  /*13c0*/  LOP3.LUT R12, R4, 0x80, RZ, 0xc0, !PT ;  /* 0x00000080040c7812 */ /* 0x003fe200078ec0ff */
[----:B------:R-:W-:Y:S01]  /*13d0*/  UMOV UR6, URZ ;  /* 0x0000003f00067c82 */ /* 0x000fe20008000000 */
[----:B------:R-:W-:Y:S01]  /*13e0*/  IMAD.MOV.U32 R90, RZ, RZ, RZ ;  /* 0x000000ffff5a7224 */ /* 0x000fe200078e00ff */
[----:B------:R-:W-:Y:S01]  /*13f0*/  MOV R96, RZ ;  /* 0x000000ff00607202 */ /* 0x000fe20000000f00 */
[----:B------:R-:W-:Y:S01]  /*1400*/  IMAD.MOV.U32 R92, RZ, RZ, RZ ;  /* 0x000000ffff5c7224 */ /* 0x000fe200078e00ff */
[----:B------:R-:W-:Y:S01]  /*1410*/  SHF.R.U32.HI R13, RZ, 0x7, R12 ;  /* 0x00000007ff0d7819 */ /* 0x000fe2000001160c */
[----:B------:R-:W-:Y:S01]  /*1420*/  IMAD.MOV.U32 R94, RZ, RZ, RZ ;  /* 0x000000ffff5e7224 */ /* 0x000fe200078e00ff */
[----:B------:R-:W-:Y:S01]  /*1430*/  VIMNMX R12, RZ, UR8, PT ;  /* 0x00000008ff0c7c48 */ /* 0x000fe2000bfe0100 */
[----:B------:R-:W-:Y:S01]  /*1440*/  IMAD.MOV.U32 R98, RZ, RZ, RZ ;  /* 0x000000ffff627224 */ /* 0x000fe200078e00ff */
[----:B------:R-:W-:Y:S01]  /*1450*/  MOV R124, RZ ;  /* 0x000000ff007c7202 */ /* 0x000fe20000000f00 */
[----:B------:R-:W-:Y:S01]  /*1460*/  IMAD.MOV.U32 R100, RZ, RZ, RZ ;  /* 0x000000ffff647224 */ /* 0x000fe200078e00ff */
[----:B------:R-:W0:Y:S01]  /*1470*/  SHFL.IDX PT, R13, R13, RZ, 0x1f ;  /* 0x00001fff0d0d7589 */ /* 0x000e2200000e0000 */
[----:B------:R-:W-:Y:S01]  /*1480*/  IADD3 R12, -R12, UR8, RZ ;  /* 0x000000080c0c7c10 */ /* 0x000fe2000fffe1ff */
[----:B------:R-:W-:Y:S01]  /*1490*/  IMAD.MOV.U32 R102, RZ, RZ, RZ ;  /* 0x000000ffff667224 */ /* 0x000fe200078e00ff */
[----:B------:R-:W-:Y:S01]  /*14a0*/  MOV R152, RZ ;  /* 0x000000ff00987202 */ /* 0x000fe20000000f00 */
[----:B------:R-:W-:Y:S01]  /*14b0*/  IMAD.MOV.U32 R104, RZ, RZ, RZ ;  /* 0x000000ffff687224 */ /* 0x000fe200078e00ff */
[----:B------:R-:W-:Y:S01]  /*14c0*/  ISETP.GE.AND P0, PT, R12, 0x1, PT ;  /* 0x000000010c00780c */ /* 0x000fe20003f06270 */
[----:B------:R-:W-:Y:S01]  /*14d0*/  IMAD.MOV.U32 R106, RZ, RZ, RZ ;  /* 0x000000ffff6a7224 */ /* 0x000fe200078e00ff */
[----:B------:R-:W-:Y:S01]  /*14e0*/  MOV R180, RZ ;  /* 0x000000ff00b47202 */ /* 0x000fe20000000f00 */
[----:B------:R-:W-:Y:S01]  /*14f0*/  IMAD.MOV.U32 R108, RZ, RZ, RZ ;  /* 0x000000ffff6c7224 */ /* 0x000fe200078e00ff */
[----:B------:R-:W-:Y:S01]  /*1500*/  MOV R22, RZ ;  /* 0x000000ff00167202 */ /* 0x000fe20000000f00 */
[----:B------:R-:W-:Y:S01]  /*1510*/  IMAD.MOV.U32 R110, RZ, RZ, RZ ;  /* 0x000000ffff6e7224 */ /* 0x000fe200078e00ff */
[----:B------:R-:W-:Y:S01]  /*1520*/  CS2R R18, SRZ ;  /* 0x0000000000127805 */ /* 0x000fe2000001ff00 */
        /* <DEDUP_REMOVED lines=11> */
[----:B------:R-:W-:-:S02]  /*15e0*/  CS2R R66, SRZ ;  /* 0x0000000000427805 */ /* 0x000fc4000001ff00 */
[----:B0-----:R-:W-:Y:S01]  /*15f0*/  R2UR UR7, R13 ;  /* 0x000000000d0772ca */ /* 0x001fe200000e0000 */
        /* <DEDUP_REMOVED lines=35> */
[----:B---3--:R-:W-:Y:S01]  /*1830*/  CS2R R38, SRZ ;  /* 0x0000000000267805 */ /* 0x008fe2000001ff00 */
        /* <DEDUP_REMOVED lines=16> */
[----:B------:R-:W-:-:S02]  /*1940*/  IMAD.MOV.U32 R182, RZ, RZ, RZ ;  /* 0x000000ffffb67224 */ /* 0x000fc400078e00ff */
[----:B------:R-:W-:Y:S02]  /*1950*/  IMAD.MOV.U32 R184, RZ, RZ, RZ ;  /* 0x000000ffffb87224 */ /* 0x000fe400078e00ff */
[----:B------:R-:W-:Y:S02]  /*1960*/  IMAD.MOV.U32 R186, RZ, RZ, RZ ;  /* 0x000000ffffba7224 */ /* 0x000fe400078e00ff */
[----:B------:R-:W-:Y:S02]  /*1970*/  IMAD.MOV.U32 R188, RZ, RZ, RZ ;  /* 0x000000ffffbc7224 */ /* 0x000fe400078e00ff */
[----:B------:R-:W-:Y:S02]  /*1980*/  IMAD.MOV.U32 R190, RZ, RZ, RZ ;  /* 0x000000ffffbe7224 */ /* 0x000fe400078e00ff */
[----:B------:R-:W-:Y:S02]  /*1990*/  IMAD.MOV.U32 R192, RZ, RZ, RZ ;  /* 0x000000ffffc07224 */ /* 0x000fe400078e00ff */
[----:B------:R-:W-:-:S02]  /*19a0*/  IMAD.MOV.U32 R194, RZ, RZ, RZ ;  /* 0x000000ffffc27224 */ /* 0x000fc400078e00ff */
[----:B------:R-:W-:Y:S02]  /*19b0*/  IMAD.MOV.U32 R196, RZ, RZ, RZ ;  /* 0x000000ffffc47224 */ /* 0x000fe400078e00ff */
[----:B------:R-:W-:Y:S02]  /*19c0*/  IMAD.MOV.U32 R198, RZ, RZ, RZ ;  /* 0x000000ffffc67224 */ /* 0x000fe400078e00ff */
[----:B------:R-:W-:Y:S02]  /*19d0*/  IMAD.MOV.U32 R204, RZ, RZ, RZ ;  /* 0x000000ffffcc7224 */ /* 0x000fe400078e00ff */
[----:B------:R-:W-:Y:S02]  /*19e0*/  IMAD.MOV.U32 R206, RZ, RZ, RZ ;  /* 0x000000ffffce7224 */ /* 0x000fe400078e00ff */
[----:B------:R-:W-:Y:S02]  /*19f0*/  IMAD.MOV.U32 R208, RZ, RZ, RZ ;  /* 0x000000ffffd07224 */ /* 0x000fe400078e00ff */
[----:B------:R-:W-:-:S02]  /*1a00*/  IMAD.MOV.U32 R210, RZ, RZ, RZ ;  /* 0x000000ffffd27224 */ /* 0x000fc400078e00ff */
[----:B----4-:R-:W-:Y:S02]  /*1a10*/  IMAD.MOV.U32 R20, RZ, RZ, RZ ;  /* 0x000000ffff147224 */ /* 0x010fe400078e00ff */
[----:B------:R-:W-:Y:S01]  /*1a20*/  IMAD.MOV.U32 R17, RZ, RZ, RZ ;  /* 0x000000ffff117224 */ /* 0x000fe200078e00ff */
[----:B------:R-:W-:Y:S06]  /*1a30*/  @!P0 BRA `(.L_x_18) ;  /* 0x00000008006c8947 */ /* 0x000fec0003800000 */
[----:B------:R-:W0:Y:S01]  /*1a40*/  S2UR UR10, SR_CgaCtaId ;  /* 0x00000000000a79c3 */ /* 0x000e220000008800 */
[----:B------:R-:W-:Y:S01]  /*1a50*/  ULEA.HI UR6, UR7, UR7, URZ, 0x1 ;  /* 0x0000000707067291 */ /* 0x000fe2000f8f083f */
[----:B------:R-:W-:Y:S01]  /*1a60*/  IMAD.MOV.U32 R90, RZ, RZ, RZ ;  /* 0x000000ffff5a7224 */ /* 0x000fe200078e00ff */
[----:B------:R-:W-:Y:S01]  /*1a70*/  UMOV UR9, 0x400 ;  /* 0x0000040000097882 */ /* 0x000fe20000000000 */
[----:B------:R-:W-:Y:S01]  /*1a80*/  IMAD.U32 R23, RZ, RZ, UR4 ;  /* 0x00000004ff177e24 */ /* 0x000fe2000f8e00ff */
[----:B------:R-:W-:Y:S01]  /*1a90*/  ULOP3.LUT UR6, UR6, 0x1ffffe, URZ, 0xc0, !UPT ;  /* 0x001ffffe06067892 */ /* 0x000fe2000f8ec03f */
[----:B------:R-:W-:Y:S01]  /*1aa0*/  IMAD.U32 R13, RZ, RZ, UR5 ;  /* 0x00000005ff0d7e24 */ /* 0x000fe2000f8e00ff */
[----:B------:R-:W-:Y:S02]  /*1ab0*/  UPLOP3.LUT UP0, UPT, UPT, UPT, UPT, 0x40, 0x0 ;  /* 0x000000000000789c */ /* 0x000fe40003f0e870 */
[----:B------:R-:W-:Y:S01]  /*1ac0*/  UIADD3 UR6, UR7, -UR6, URZ ;  /* 0x8000000607067290 */ /* 0x000fe2000fffe03f */
[----:B------:R-:W-:Y:S01]  /*1ad0*/  ULDC UR19, c[0x0][0x644] ;  /* 0x0001910000137ab9 */ /* 0x000fe20000000800 */
[----:B0-----:R-:W-:-:S03]  /*1ae0*/  ULEA UR9, UR10, UR9, 0x18 ;  /* 0x000000090a097291 */ /* 0x001fc6000f8ec03f */
[----:B------:R-:W-:Y:S01]  /*1af0*/  UMOV UR10, UR5 ;  /* 0x00000005000a7c82 */ /* 0x000fe20008000000 */
[----:B------:R-:W-:-:S04]  /*1b00*/  ULEA UR6, UR6, UR9, 0xb ;  /* 0x0000000906067291 */ /* 0x000fc8000f8e583f */
[----:B------:R-:W-:-:S04]  /*1b10*/  UIADD3 UR6, UR6, 0x200, URZ ;  /* 0x0000020006067890 */ /* 0x000fc8000fffe03f */
[----:B------:R-:W-:-:S03]  /*1b20*/  USHF.R.U32.HI UR7, URZ, 0x4, UR6 ;  /* 0x000000043f077899 */ /* 0x000fc60008011606 */
[----:B------:R-:W-:Y:S01]  /*1b30*/  UMOV UR6, URZ ;  /* 0x0000003f00067c82 */ /* 0x000fe20008000000 */
[----:B------:R-:W-:-:S03]  /*1b40*/  ULOP3.LUT UR9, UR7, 0x3fff, URZ, 0xc0, !UPT ;  /* 0x00003fff07097892 */ /* 0x000fc6000f8ec03f */
[----:B------:R-:W-:-:S09]  /*1b50*/  UMOV UR7, URZ ;  /* 0x0000003f00077c82 */ /* 0x000fd20008000000 */
.L_x_26:
[----:B------:R-:W-:-:S13]  /*1b60*/  ISETP.NE.AND P1, PT, R93, 0x3, PT ;  /* 0x000000035d00780c */ /* 0x000fda0003f25270 */
[----:B0-----:R-:W-:Y:S05]  /*1b70*/  @!P1 BRA `(.L_x_19) ;  /* 0x0000000000049947 */ /* 0x001fea0003800000 */
[----:B------:R-:W-:Y:S01]  /*1b80*/  BPT.TRAP 0x1 ;  /* 0x000000040000795c */ /* 0x000fe20000300000 */
.L_x_19:
[----:B------:R-:W0:Y:S01]  /*1b90*/  S2UR UR12, SR_CgaCtaId ;  /* 0x00000000000c79c3 */ /* 0x000e220000008800 */
[----:B------:R-:W-:Y:S01]  /*1ba0*/  UMOV UR11, 0x400 ;  /* 0x00000400000b7882 */ /* 0x000fe20000000000 */
[----:B------:R-:W-:Y:S01]  /*1bb0*/  SHF.L.U32 R21, R23, 0x1f, RZ ;  /* 0x0000001f17157819 */ /* 0x000fe200000006ff */
[----:B0-----:R-:W-:-:S04]  /*1bc0*/  ULEA UR18, UR12, UR11, 0x18 ;  /* 0x0000000b0c127291 */ /* 0x001fc8000f8ec03f */
[----:B------:R-:W-:-:S09]  /*1bd0*/  ULEA UR11, UR10, UR18, 0x3 ;  /* 0x000000120a0b7291 */ /* 0x000fd2000f8e183f */
[----:B------:R0:W1:Y:S01]  /*1be0*/  SYNCS.PHASECHK.TRANS64.TRYWAIT P0, [UR11], R21 ;  /* 0x00000015ff0075a7 */ /* 0x000062000800014b */
[----:B------:R-:W-:Y:S05]  /*1bf0*/  @!P1 BRA `(.L_x_20) ;  /* 0x0000000000049947 */ /* 0x000fea0003800000 */
[----:B------:R-:W-:Y:S01]  /*1c00*/  BPT.TRAP 0x1 ;  /* 0x000000040000795c */ /* 0x000fe20000300000 */
.L_x_20:
[C---:B------:R-:W-:Y:S02]  /*1c10*/  IMAD.SHL.U32 R15, R4.reuse, 0x20, RZ ;  /* 0x00000020040f7824 */ /* 0x040fe400078e00ff */
[C---:B------:R-:W-:Y:S02]  /*1c20*/  IMAD.SHL.U32 R200, R4.reuse, 0x200, RZ ;  /* 0x0000020004c87824 */ /* 0x040fe400078e00ff */
[----:B------:R-:W-:Y:S01]  /*1c30*/  IMAD.SHL.U32 R202, R4, 0x10, RZ ;  /* 0x0000001004ca7824 */ /* 0x000fe200078e00ff */
[----:B------:R-:W-:-:S04]  /*1c40*/  LOP3.LUT R15, R15, 0x1c00, RZ, 0xc0, !PT ;  /* 0x00001c000f0f7812 */ /* 0x000fc800078ec0ff */
[----:B------:R-:W-:Y:S01]  /*1c50*/  LOP3.LUT R15, R15, 0x200, R200, 0xf8, !PT ;  /* 0x000002000f0f7812 */ /* 0x000fe200078ef8c8 */
[----:B------:R-:W-:-:S03]  /*1c60*/  IMAD.U32 R200, RZ, RZ, UR10 ;  /* 0x0000000affc87e24 */ /* 0x000fc6000f8e00ff */
[----:B------:R-:W-:-:S04]  /*1c70*/  LOP3.LUT R15, R15, 0x1c0, R202, 0xf8, !PT ;  /* 0x000001c00f0f7812 */ /* 0x000fc800078ef8ca */
[----:B------:R-:W-:-:S04]  /*1c80*/  LOP3.LUT R15, R15, 0x20, R202, 0xf8, !PT ;  /* 0x000000200f0f7812 */ /* 0x000fc800078ef8ca */
[----:B------:R-:W-:-:S05]  /*1c90*/  SHF.R.U32.HI R15, RZ, 0x3, R15 ;  /* 0x00000003ff0f7819 */ /* 0x000fca000001160f */
[----:B------:R-:W-:Y:S01]  /*1ca0*/  IMAD R15, R200, 0x800, R15 ;  /* 0x00000800c80f7824 */ /* 0x000fe200078e020f */
[----:B-1----:R-:W-:Y:S06]  /*1cb0*/  @P0 BRA `(.L_x_21) ;  /* 0x0000000000080947 */ /* 0x002fec0003800000 */
[----:B------:R-:W1:Y:S02]  /*1cc0*/  SYNCS.PHASECHK.TRANS64.TRYWAIT P0, [UR11], R21 ;  /* 0x00000015ff0075a7 */ /* 0x000e64000800014b */
[----:B-1----:R-:W-:Y:S05]  /*1cd0*/  @!P0 BRA `(.L_x_22) ;  /* 0x0000007800d88947 */ /* 0x002fea0003800000 */
.L_x_21:
[----:B---3--:R-:W-:Y:S01]  /*1ce0*/  LDS R89, [R15+UR18+0x30200] ;  /* 0x030200120f597984 */ /* 0x008fe20008000800 */
[----:B------:R-:W-:Y:S02]  /*1cf0*/  UIADD3 UR11, UR18, 0x20200, URZ ;  /* 0x00020200120b7890 */ /* 0x000fe4000fffe03f */
[----:B------:R-:W-:Y:S01]  /*1d00*/  USEL UR7, UR7, URZ, !UP0 ;  /* 0x0000003f07077287 */ /* 0x000fe2000c000000 */
[----:B-1----:R-:W1:Y:S01]  /*1d10*/  LDS R200, [R15+UR18+0x30600] ;  /* 0x030600120fc87984 */ /* 0x002e620008000800 */
[----:B------:R-:W-:Y:S02]  /*1d20*/  USHF.R.U32.HI UR11, URZ, 0x4, UR11 ;  /* 0x000000043f0b7899 */ /* 0x000fe4000801160b */
[----:B------:R-:W-:Y:S02]  /*1d30*/  ULOP3.LUT UR12, UR9, 0x10000, URZ, 0xfc, !UPT ;  /* 0x00010000090c7892 */ /* 0x000fe4000f8efc3f */
[----:B------:R-:W-:Y:S02]  /*1d40*/  ULOP3.LUT UR11, UR11, 0x3fff, URZ, 0xc0, !UPT ;  /* 0x00003fff0b0b7892 */ /* 0x000fe4000f8ec03f */
[----:B------:R-:W-:-:S02]  /*1d50*/  UISETP.NE.U32.AND UP0, UPT, UR7, URZ, UPT ;  /* 0x0000003f0700728c */ /* 0x000fc4000bf05070 */
[----:B------:R-:W-:Y:S02]  /*1d60*/  ULOP3.LUT UR11, UR11, 0x10000, URZ, 0xfc, !UPT ;  /* 0x000100000b0b7892 */ /* 0x000fe4000f8efc3f */
[----:B------:R-:W-:Y:S02]  /*1d70*/  ULEA UR12, UR10, UR12, 0x9 ;  /* 0x0000000c0a0c7291 */ /* 0x000fe4000f8e483f */
[----:B------:R-:W-:Y:S01]  /*1d80*/  ULEA UR14, UR10, UR11, 0x8 ;  /* 0x0000000b0a0e7291 */ /* 0x000fe2000f8e403f */
[----:B------:R-:W-:Y:S01]  /*1d90*/  UMOV UR13, 0xc0000010 ;  /* 0xc0000010000d7882 */ /* 0x000fe20000000000 */
[----:B------:R-:W-:Y:S01]  /*1da0*/  UMOV UR15, 0x80000020 ;  /* 0x80000020000f7882 */ /* 0x000fe20000000000 */
[----:B------:R-:W-:Y:S01]  /*1db0*/  UIADD3 UR6, UR6, 0x1, URZ ;  /* 0x0000000106067890 */ /* 0x000fe2000fffe03f */
[----:B-1----:R-:W-:-:S06]  /*1dc0*/  WARPGROUP.ARRIVE ;  /* 0x00000000000079c5 */ /* 0x002fcc0000000000 */
[----:B------:R-:W-:Y:S01]  /*1dd0*/  QGMMA.SP.64x64x64.F32.E4M3.E4M3 R56, gdesc[UR12], R56, UP0, R89 ;  /* 0x04e059000c3879f3 */ /* 0x000fe2000bf00a38 */
[----:B------:R-:W-:Y:S01]  /*1de0*/  UIADD3 UR12, UR12, 0x100, URZ ;  /* 0x000001000c0c7890 */ /* 0x000fe2000fffe03f */
[----:B------:R-:W-:-:S08]  /*1df0*/  UMOV UR13, 0xc0000010 ;  /* 0xc0000010000d7882 */ /* 0x000fd00000000000 */
[----:B------:R-:W-:Y:S01]  /*1e00*/  QGMMA.SP.64x64x64.F32.E4M3.E4M3 R24, gdesc[UR12], R24, UP0, R200, gsb0 ;  /* 0x04e0c8000c1879f3 */ /* 0x000fe2000b800a18 */
[----:B------:R-:W-:-:S04]  /*1e10*/  UISETP.NE.AND UP0, UPT, UR6, UR19, UPT ;  /* 0x000000130600728c */ /* 0x000fc8000bf05270 */
[----:B------:R-:W-:-:S04]  /*1e20*/  USEL UR7, URZ, 0x1, UP0 ;  /* 0x000000013f077887 */ /* 0x000fc80008000000 */
[----:B------:R-:W-:-:S06]  /*1e30*/  UISETP.NE.AND UP0, UPT, UR7, URZ, UPT ;  /* 0x0000003f0700728c */ /* 0x000fcc000bf05270 */
[----:B------:R-:W-:Y:S01]  /*1e40*/  PLOP3.LUT P0, PT, PT, PT, UP0, 0x80, 0x0 ;  /* 0x000000000000781c */ /* 0x000fe20003f0f008 */
[----:B------:R-:W-:-:S12]  /*1e50*/  WARPGROUP.DEPBAR.LE gsb0, 0x0 ;  /* 0x00008000000079c5 */ /* 0x000fd80000010000 */
[----:B------:R-:W-:Y:S05]  /*1e60*/  @!P0 BRA `(.L_x_23) ;  /* 0x0000000400088947 */ /* 0x000fea0003800000 */
[----:B------:R-:W-:Y:S01]  /*1e70*/  FADD R17, R56, R17 ;  /* 0x0000001138117221 */ /* 0x000fe20000000000 */
[----:B------:R-:W-:-:S01]  /*1e80*/  FADD R18, R57, R18 ;  /* 0x0000001239127221 */ /* 0x000fc20000000000 */
        /* <DEDUP_REMOVED lines=62> */
[----:B------:R-:W-:-:S02]  /*2270*/  WARPGROUP.DEPBAR.LE gsb0, 0x0 ;  /* 0x00008000000079c5 */ /* 0x000fc40000010000 */
[----:B------:R-:W-:-:S05]  /*2280*/  UMOV UR6, URZ ;  /* 0x0000003f00067c82 */ /* 0x000fca0008000000 */
.L_x_23:
[----:B------:R-:W-:Y:S05]  /*2290*/  @!P1 BRA `(.L_x_24) ;  /* 0x0000000000049947 */ /* 0x000fea0003800000 */
[----:B------:R-:W-:Y:S01]  /*22a0*/  BPT.TRAP 0x1 ;  /* 0x000000040000795c */ /* 0x000fe20000300000 */
.L_x_24:
[----:B------:R-:W-:-:S13]  /*22b0*/  LOP3.LUT P0, RZ, R8, R7, RZ, 0xc0, !PT ;  /* 0x0000000708ff7212 */ /* 0x000fda000780c0ff */
[----:B------:R-:W-:-:S05]  /*22c0*/  @P0 LEA R15, R13, UR18, 0x3 ;  /* 0x000000120d0f0c11 */ /* 0x000fca000f8e18ff */
[----:B------:R-:W-:-:S05]  /*22d0*/  @P0 VIADD R200, R15, 0x80 ;  /* 0x000000800fc80836 */ /* 0x000fca0000000000 */
[----:B------:R-:W-:-:S04]  /*22e0*/  @P0 PRMT R200, R9, 0x654, R200 ;  /* 0x0000065409c80816 */ /* 0x000fc800000000c8 */
[----:B------:R1:W-:Y:S01]  /*22f0*/  @P0 SYNCS.ARRIVE.TRANS64.RED.A1T0 RZ, [R200+URZ], RZ ;  /* 0x000000ffc8ff09a7 */ /* 0x0003e2000810043f */
[----:B------:R-:W-:-:S13]  /*2300*/  ISETP.GT.U32.AND P0, PT, R5, 0x1, PT ;  /* 0x000000010500780c */ /* 0x000fda0003f04070 */
[----:B-1----:R-:W-:Y:S05]  /*2310*/  @P0 BRA `(.L_x_25) ;  /* 0x0000000000040947 */ /* 0x002fea0003800000 */
[----:B------:R-:W-:Y:S01]  /*2320*/  BPT.TRAP 0x1 ;  /* 0x000000040000795c */ /* 0x000fe20000300000 */
.L_x_25:
[----:B------:R-:W-:Y:S01]  /*2330*/  UIADD3 UR10, UR10, 0x1, URZ ;  /* 0x000000010a0a7890 */ /* 0x000fe2000fffe03f */
[C---:B------:R-:W-:Y:S01]  /*2340*/  ISETP.GT.AND P1, PT, R12.reuse, 0x1, PT ;  /* 0x000000010c00780c */ /* 0x040fe20003f24270 */
[----:B------:R-:W-:Y:S02]  /*2350*/  VIADD R13, R13, 0x1 ;  /* 0x000000010d0d7836 */ /* 0x000fe40000000000 */
[----:B------:R-:W-:Y:S01]  /*2360*/  UISETP.NE.AND UP1, UPT, UR10, 0x10, UPT ;  /* 0x000000100a00788c */ /* 0x000fe2000bf25270 */
[----:B------:R-:W-:Y:S02]  /*2370*/  VIADD R12, R12, 0xffffffff ;  /* 0xffffffff0c0c7836 */ /* 0x000fe40000000000 */
[C---:B------:R-:W-:Y:S01]  /*2380*/  ISETP.NE.AND P0, PT, R13.reuse, 0x10, PT ;  /* 0x000000100d00780c */ /* 0x040fe20003f05270 */
[----:B------:R-:W-:Y:S02]  /*2390*/  USEL UR7, URZ, 0x1, UP1 ;  /* 0x000000013f077887 */ /* 0x000fe40008800000 */
[----:B------:R-:W-:Y:S01]  /*23a0*/  USEL UR10, UR10, URZ, UP1 ;  /* 0x0000003f0a0a7287 */ /* 0x000fe20008800000 */
[----:B------:R-:W-:-:S03]  /*23b0*/  SEL R13, R13, RZ, P0 ;  /* 0x000000ff0d0d7207 */ /* 0x000fc60000000000 */
[----:B------:R-:W-:Y:S01]  /*23c0*/  LOP3.LUT R23, R23, UR7, RZ, 0x3c, !PT ;  /* 0x0000000717177c12 */ /* 0x000fe2000f8e3cff */
[----:B------:R-:W-:Y:S01]  /*23d0*/  UMOV UR7, 0x1 ;  /* 0x0000000100077882 */ /* 0x000fe20000000000 */
[----:B------:R-:W-:Y:S06]  /*23e0*/  @P1 BRA `(.L_x_26) ;  /* 0xfffffff400dc1947 */ /* 0x000fec000383ffff */
.L_x_18:
[----:B------:R-:W1:Y:S01]  /*23f0*/  LDC R99, c[0x0][0x288] ;  /* 0x0000a200ff637b82 */ /* 0x000e620000000800 */
[----:B------:R-:W-:Y:S01]  /*2400*/  LOP3.LUT R12, R4, 0x60, RZ, 0xc0, !PT ;  /* 0x00000060040c7812 */ /* 0x000fe200078ec0ff */
[----:B------:R-:W-:Y:S01]  /*2410*/  UIADD3 UR5, UR8, UR5, URZ ;  /* 0x0000000508057290 */ /* 0x000fe2000fffe03f */
[----:B------:R-:W-:Y:S01]  /*2420*/  SHF.R.U32.HI R13, RZ, 0x2, R4 ;  /* 0x00000002ff0d7819 */ /* 0x000fe20000011604 */
[----:B------:R-:W-:Y:S01]  /*2430*/  UISETP.NE.AND UP0, UPT, UR6, URZ, UPT ;  /* 0x0000003f0600728c */ /* 0x000fe2000bf05270 */
[----:B------:R-:W-:Y:S01]  /*2440*/  SHF.R.U32.HI R12, RZ, 0x5, R12 ;  /* 0x00000005ff0c7819 */ /* 0x000fe2000001160c */
[----:B------:R-:W-:Y:S01]  /*2450*/  ULDC UR7, c[0x0][0x284] ;  /* 0x0000a10000077ab9 */ /* 0x000fe20000000800 */
[----:B------:R-:W-:Y:S01]  /*2460*/  LOP3.LUT R13, R13, 0x7, RZ, 0xc0, !PT ;  /* 0x000000070d0d7812 */ /* 0x000fe200078ec0ff */
[----:B------:R-:W-:Y:S01]  /*2470*/  USHF.R.U32.HI UR6, URZ, 0x4, UR5 ;  /* 0x000000043f067899 */ /* 0x000fe20008011605 */
[----:B------:R-:W-:Y:S01]  /*2480*/  SHF.L.U32 R202, R12, 0x4, RZ ;  /* 0x000000040cca7819 */ /* 0x000fe200000006ff */
[----:B------:R-:W-:Y:S01]  /*2490*/  ULDC.64 UR10, c[0x0][0x6d0] ;  /* 0x0001b400000a7ab9 */ /* 0x000fe20000000a00 */
[----:B------:R-:W-:Y:S01]  /*24a0*/  LOP3.LUT R15, R10, 0x1, RZ, 0xc0, !PT ;  /* 0x000000010a0f7812 */ /* 0x000fe200078ec0ff */
[--C-:B------:R-:W-:Y:S01]  /*24b0*/  IMAD R200, R12, -0x10, -R13.reuse ;  /* 0xfffffff00cc87824 */ /* 0x100fe200078e0a0d */
[----:B------:R-:W-:Y:S01]  /*24c0*/  LOP3.LUT R13, R202, 0xfffffff0, R13, 0xe2, !PT ;  /* 0xfffffff0ca0d7812 */ /* 0x000fe200078ee20d */
[----:B------:R-:W-:Y:S01]  /*24d0*/  IMAD.SHL.U32 R202, R16, 0x40, RZ ;  /* 0x0000004010ca7824 */ /* 0x000fe200078e00ff */
[----:B------:R-:W-:Y:S01]  /*24e0*/  SHF.R.U32.HI R12, RZ, 0x1, R4 ;  /* 0x00000001ff0c7819 */ /* 0x000fe20000011604 */
[----:B------:R-:W-:Y:S01]  /*24f0*/  IMAD R200, R15, -0x40, R200 ;  /* 0xffffffc00fc87824 */ /* 0x000fe200078e02c8 */
[----:B------:R-:W-:Y:S01]  /*2500*/  ULOP3.LUT UR6, UR6, 0x1, URZ, 0xc0, !UPT ;  /* 0x0000000106067892 */ /* 0x000fe2000f8ec03f */
[----:B------:R-:W-:Y:S01]  /*2510*/  IMAD.SHL.U32 R15, R14, 0x100, RZ ;  /* 0x000001000e0f7824 */ /* 0x000fe200078e00ff */
[----:B------:R-:W-:Y:S01]  /*2520*/  LOP3.LUT R12, R13, 0x40, R12, 0xf8, !PT ;  /* 0x000000400d0c7812 */ /* 0x000fe200078ef80c */
[----:B------:R-:W-:Y:S01]  /*2530*/  IMAD.MOV.U32 R212, RZ, RZ, R19 ;  /* 0x000000ffffd47224 */ /* 0x000fe200078e0013 */
[----:B------:R-:W-:Y:S01]  /*2540*/  UISETP.NE.U32.AND UP1, UPT, UR6, 0x1, UPT ;  /* 0x000000010600788c */ /* 0x000fe2000bf25070 */
[----:B0-----:R-:W-:Y:S01]  /*2550*/  SHF.R.S32.HI R21, RZ, 0x1f, R6 ;  /* 0x0000001fff157819 */ /* 0x001fe20000011406 */
[----:B------:R-:W-:Y:S01]  /*2560*/  IMAD.MOV.U32 R103, RZ, RZ, R18 ;  /* 0x000000ffff677224 */ /* 0x000fe200078e0012 */
[----:B-1----:R-:W-:Y:S01]  /*2570*/  ISETP.GE.AND P0, PT, R202, R99, PT ;  /* 0x00000063ca00720c */ /* 0x002fe20003f06270 */
[----:B------:R-:W-:Y:S01]  /*2580*/  UISETP.GT.U32.AND UP1, UPT, UR8, 0xf, !UP1 ;  /* 0x0000000f0800788c */ /* 0x000fe2000cf24070 */
[----:B---3--:R-:W-:Y:S01]  /*2590*/  IADD3 R89, -R15, UR7, R200 ;  /* 0x000000070f597c10 */ /* 0x008fe2000fffe1c8 */
[----:B------:R-:W-:Y:S01]  /*25a0*/  IMAD R23, R21, UR10, RZ ;  /* 0x0000000a15177c24 */ /* 0x000fe2000f8e02ff */
[----:B------:R-:W-:Y:S01]  /*25b0*/  ISETP.GE.OR P0, PT, R15, UR7, P0 ;  /* 0x000000070f007c0c */ /* 0x000fe20008706670 */
[----:B------:R-:W-:Y:S01]  /*25c0*/  USEL UR7, URZ, 0x1, !UP0 ;  /* 0x000000013f077887 */ /* 0x000fe2000c000000 */
[----:B------:R-:W-:Y:S01]  /*25d0*/  LOP3.LUT R12, R12, R15, RZ, 0xfc, !PT ;  /* 0x0000000f0c0c7212 */ /* 0x000fe200078efcff */
[----:B------:R-:W-:Y:S01]  /*25e0*/  UISETP.GT.U32.AND UP0, UPT, UR5, 0xf, UPT ;  /* 0x0000000f0500788c */ /* 0x000fe2000bf04070 */
[----:B------:R-:W-:Y:S01]  /*25f0*/  LOP3.LUT R14, R4, 0x3, RZ, 0xc0, !PT ;  /* 0x00000003040e7812 */ /* 0x000fe200078ec0ff */
[----:B------:R-:W-:Y:S01]  /*2600*/  USEL UR6, URZ, 0x1, !UP1 ;  /* 0x000000013f067887 */ /* 0x000fe2000c800000 */
[--C-:B------:R-:W-:Y:S01]  /*2610*/  SHF.R.S32.HI R13, RZ, 0x1f, R12.reuse ;  /* 0x0000001fff0d7819 */ /* 0x100fe2000001140c */
[----:B------:R-:W-:Y:S01]  /*2620*/  UISETP.LT.U32.AND UP0, UPT, UR8, 0x10, UP0 ;  /* 0x000000100800788c */ /* 0x000fe20008701070 */
[----:B------:R-:W-:Y:S01]  /*2630*/  ISETP.NE.AND P1, PT, RZ, UR7, PT ;  /* 0x00000007ff007c0c */ /* 0x000fe2000bf25270 */
[----:B------:R-:W-:Y:S01]  /*2640*/  IMAD R99, R14, -0x2, R99 ;  /* 0xfffffffe0e637824 */ /* 0x000fe200078e0263 */
[----:B------:R-:W-:Y:S01]  /*2650*/  ULOP3.LUT UR5, UR5, 0xf, URZ, 0xc0, !UPT ;  /* 0x0000000f05057892 */ /* 0x000fe2000f8ec03f */
[C---:B------:R-:W-:Y:S01]  /*2660*/  IMAD R23, R6.reuse, UR11, R23 ;  /* 0x0000000b06177c24 */ /* 0x040fe2000f8e0217 */
[----:B------:R-:W-:Y:S01]  /*2670*/  USEL UR9, URZ, 0x1, !UP0 ;  /* 0x000000013f097887 */ /* 0x000fe2000c000000 */
[----:B------:R-:W-:-:S03]  /*2680*/  IMAD.WIDE.U32 R14, R6, UR10, R12 ;  /* 0x0000000a060e7c25 */ /* 0x000fc6000f8e000c */
[----:B------:R-:W-:Y:S01]  /*2690*/  ULOP3.LUT UR4, UR6, UR4, UR9, 0x96, !UPT ;  /* 0x0000000406047292 */ /* 0x000fe2000f8e9609 */
[----:B------:R-:W-:Y:S02]  /*26a0*/  IMAD.MOV.U32 R200, RZ, RZ, R20 ;  /* 0x000000ffffc87224 */ /* 0x000fe400078e0014 */
[----:B------:R-:W-:Y:S02]  /*26b0*/  IMAD.IADD R19, R15, 0x1, R23 ;  /* 0x000000010f137824 */ /* 0x000fe400078e0217 */
[----:B------:R-:W-:Y:S01]  /*26c0*/  IMAD.MOV.U32 R101, RZ, RZ, R17 ;  /* 0x000000ffff657224 */ /* 0x000fe200078e0011 */
[----:B------:R-:W-:Y:S06]  /*26d0*/  @!P1 BRA `(.L_x_27) ;  /* 0x0000000400049947 */ /* 0x000fec0003800000 */
[----:B------:R-:W-:Y:S01]  /*26e0*/  FADD R101, R56, R101 ;  /* 0x0000006538657221 */ /* 0x000fe20000000000 */
        /* <DEDUP_REMOVED lines=63> */
[----:B------:R-:W-:-:S06]  /*2ae0*/  WARPGROUP.DEPBAR.LE gsb0, 0x0 ;  /* 0x00008000000079c5 */ /* 0x000fcc0000010000 */
.L_x_27:
[----:B------:R-:W-:Y:S02]  /*2af0*/  WARPGROUP.DEPBAR.LE gsb0, 0x0 ;  /* 0x00008000000079c5 */ /* 0x000fe40000010000 */
[----:B------:R-:W-:Y:S02]  /*2b00*/  IMAD.MOV.U32 R15, RZ, RZ, R19 ;  /* 0x000000ffff0f7224 */ /* 0x000fe400078e0013 */
[----:B------:R-:W-:Y:S02]  /*2b10*/  IMAD.IADD R99, R99, 0x1, -R202 ;  /* 0x0000000163637824 */ /* 0x000fe400078e0aca */
[----:B------:R-:W-:Y:S01]  /*2b20*/  IMAD.MOV.U32 R86, RZ, RZ, -0x1 ;  /* 0xffffffffff567424 */ /* 0x000fe200078e00ff */
[----:B------:R-:W-:Y:S06]  /*2b30*/  @P0 BRA `(.L_x_28) ;  /* 0x0000004800440947 */ /* 0x000fec0003800000 */
[----:B------:R-:W0:Y:S01]  /*2b40*/  LDC.64 R26, c[0x0][0x6c8] ;  /* 0x0001b200ff1a7b82 */ /* 0x000e220000000a00 */
[----:B------:R-:W-:Y:S01]  /*2b50*/  IMAD.WIDE R16, R16, 0x40, RZ ;  /* 0x0000004010107825 */ /* 0x000fe200078e02ff */
[----:B----45:R-:W-:Y:S01]  /*2b60*/  FSETP.NEU.AND P1, PT, R88, RZ, PT ;  /* 0x000000ff5800720b */ /* 0x030fe20003f2d000 */
[----:B------:R-:W-:Y:S01]  /*2b70*/  BSSY B0, `(.L_x_28) ;  /* 0x000048d000007945 */ /* 0x000fe20003800000 */
[----:B------:R-:W-:Y:S01]  /*2b80*/  ISETP.GT.AND P0, PT, R99, RZ, PT ;  /* 0x000000ff6300720c */ /* 0x000fe20003f04270 */
[----:B------:R-:W-:-:S03]  /*2b90*/  IMAD.SHL.U32 R97, R4, 0x2, RZ ;  /* 0x0000000204617824 */ /* 0x000fc600078e00ff */
[----:B------:R-:W-:Y:S02]  /*2ba0*/  ISETP.GT.AND P2, PT, R89, RZ, P0 ;  /* 0x000000ff5900720c */ /* 0x000fe40000744270 */
[----:B------:R-:W-:Y:S01]  /*2bb0*/  LOP3.LUT R97, R16, 0x6, R97, 0xf8, !PT ;  /* 0x0000000610617812 */ /* 0x000fe200078ef861 */
[----:B0-----:R-:W-:-:S04]  /*2bc0*/  IMAD R18, R17, R26, RZ ;  /* 0x0000001a11127224 */ /* 0x001fc800078e02ff */
[----:B------:R-:W-:-:S04]  /*2bd0*/  IMAD.WIDE.U32 R28, R97, R26, R14 ;  /* 0x0000001a611c7225 */ /* 0x000fc800078e000e */
[----:B------:R-:W-:-:S04]  /*2be0*/  IMAD R15, R97, R27, R18 ;  /* 0x0000001b610f7224 */ /* 0x000fc800078e0212 */
[----:B------:R-:W-:Y:S01]  /*2bf0*/  IMAD.IADD R31, R29, 0x1, R15 ;  /* 0x000000011d1f7824 */ /* 0x000fe200078e020f */
[----:B------:R-:W-:Y:S06]  /*2c00*/  @!P1 BRA `(.L_x_29) ;  /* 0x00000034007c9947 */ /* 0x000fec0003800000 */
[----:B------:R-:W0:Y:S01]  /*2c10*/  LDC.64 R64, c[0x0][0x6b0] ;  /* 0x0001ac00ff407b82 */ /* 0x000e220000000a00 */
[----:B------:R-:W-:Y:S01]  /*2c20*/  ULDC.64 UR6, c[0x0][0x6b8] ;  /* 0x0001ae0000067ab9 */ /* 0x000fe20000000a00 */
[----:B------:R-:W-:Y:S01]  /*2c30*/  ULDC.64 UR10, c[0x0][0x6a8] ;  /* 0x0001aa00000a7ab9 */ /* 0x000fe20000000a00 */
[----:B------:R-:W-:Y:S01]  /*2c40*/  IMAD R95, R21, UR6, RZ ;  /* 0x00000006155f7c24 */ /* 0x000fe2000f8e02ff */
[----:B------:R-:W-:Y:S01]  /*2c50*/  ULDC.64 UR12, c[0x0][0x6c0] ;  /* 0x0001b000000c7ab9 */ /* 0x000fe20000000a00 */
[----:B------:R-:W-:-:S03]  /*2c60*/  IMAD.WIDE.U32 R68, R6, UR6, R12 ;  /* 0x0000000606447c25 */ /* 0x000fc6000f8e000c */
[----:B------:R-:W1:Y:S01]  /*2c70*/  LDC.64 R24, c[0x0][0x6b0] ;  /* 0x0001ac00ff187b82 */ /* 0x000e620000000a00 */
[----:B------:R-:W-:Y:S01]  /*2c80*/  IMAD R95, R6, UR7, R95 ;  /* 0x00000007065f7c24 */ /* 0x000fe2000f8e025f */
[----:B------:R-:W-:-:S03]  /*2c90*/  MOV R66, R68 ;  /* 0x0000004400427202 */ /* 0x000fc60000000f00 */
[----:B------:R-:W-:Y:S02]  /*2ca0*/  IMAD.IADD R67, R69, 0x1, R95 ;  /* 0x0000000145437824 */ /* 0x000fe400078e025f */
[-C--:B0-----:R-:W-:Y:S02]  /*2cb0*/  IMAD R16, R17, R64.reuse, RZ ;  /* 0x0000004011107224 */ /* 0x081fe400078e02ff */
[----:B------:R-:W-:-:S04]  /*2cc0*/  IMAD.WIDE.U32 R14, R97, R64, R66 ;  /* 0x00000040610e7225 */ /* 0x000fc800078e0042 */
[----:B------:R-:W-:Y:S01]  /*2cd0*/  IMAD R87, R97, R65, R16 ;  /* 0x0000004161577224 */ /* 0x000fe200078e0210 */
[----:B------:R-:W-:-:S03]  /*2ce0*/  LEA R16, P1, R14, UR10, 0x2 ;  /* 0x0000000a0e107c11 */ /* 0x000fc6000f8210ff */
[----:B------:R-:W-:-:S05]  /*2cf0*/  IMAD.IADD R15, R15, 0x1, R87 ;  /* 0x000000010f0f7824 */ /* 0x000fca00078e0257 */
[----:B------:R-:W-:-:S05]  /*2d00*/  LEA.HI.X R17, R14, UR11, R15, 0x2, P1 ;  /* 0x0000000b0e117c11 */ /* 0x000fca00088f140f */
[----:B------:R0:W3:Y:S01]  /*2d10*/  @P2 LDG.E.LTC128B R23, desc[UR16][R16.64] ;  /* 0x0000001010172981 */ /* 0x0000e2000c1e1920 */
[C---:B------:R-:W-:Y:S01]  /*2d20*/  LEA R14, P1, R28.reuse, UR12, 0x2 ;  /* 0x0000000c1c0e7c11 */ /* 0x040fe2000f8210ff */
[-C--:B------:R-:W-:Y:S01]  /*2d30*/  IMAD.WIDE.U32 R18, R97, R64.reuse, R12 ;  /* 0x0000004061127225 */ /* 0x080fe200078e000c */
[----:B------:R-:W-:Y:S01]  /*2d40*/  ISETP.GT.AND P6, PT, R99, 0x1, PT ;  /* 0x000000016300780c */ /* 0x000fe20003fc4270 */
[----:B------:R-:W-:Y:S01]  /*2d50*/  BSSY B1, `(.L_x_30) ;  /* 0x0000014000017945 */ /* 0x000fe20003800000 */
[----:B------:R-:W-:Y:S01]  /*2d60*/  LEA.HI.X R15, R28, UR13, R31, 0x2, P1 ;  /* 0x0000000d1c0f7c11 */ /* 0x000fe200088f141f */
[----:B-1----:R-:W-:Y:S01]  /*2d70*/  IMAD.WIDE.U32 R30, R97, R64, R24 ;  /* 0x00000040611e7225 */ /* 0x002fe200078e0018 */
[----:B------:R-:W-:Y:S02]  /*2d80*/  ISETP.GT.AND P1, PT, R89, RZ, P6 ;  /* 0x000000ff5900720c */ /* 0x000fe40003724270 */
[----:B------:R-:W-:Y:S01]  /*2d90*/  LOP3.LUT R91, R91, 0xfffffffd, RZ, 0xc0, !PT ;  /* 0xfffffffd5b5b7812 */ /* 0x000fe200078ec0ff */
[C---:B------:R-:W-:Y:S01]  /*2da0*/  IMAD.IADD R33, R87.reuse, 0x1, R31 ;  /* 0x0000000157217824 */ /* 0x040fe200078e021f */
[----:B0-----:R-:W-:Y:S01]  /*2db0*/  IADD3 R17, P3, R68, R30, RZ ;  /* 0x0000001e44117210 */ /* 0x001fe20007f7e0ff */
[----:B------:R-:W-:-:S03]  /*2dc0*/  IMAD.IADD R19, R87, 0x1, R19 ;  /* 0x0000000157137824 */ /* 0x000fc600078e0213 */
[----:B------:R-:W-:Y:S01]  /*2dd0*/  LEA R16, P4, R17, UR10, 0x2 ;  /* 0x0000000a11107c11 */ /* 0x000fe2000f8810ff */
[----:B------:R-:W-:Y:S01]  /*2de0*/  IMAD.X R32, R33, 0x1, R67, P3 ;  /* 0x0000000121207824 */ /* 0x000fe200018e0643 */
[----:B------:R-:W-:-:S04]  /*2df0*/  @P6 LOP3.LUT R91, R91, 0x2, RZ, 0xfc, !PT ;  /* 0x000000025b5b6812 */ /* 0x000fc800078efcff */
[----:B------:R-:W-:Y:S01]  /*2e00*/  LEA.HI.X R17, R17, UR11, R32, 0x2, P4 ;  /* 0x0000000b11117c11 */ /* 0x000fe2000a0f1420 */
[----:B---3--:R-:W-:-:S04]  /*2e10*/  FMUL R20, R23, R88 ;  /* 0x0000005817147220 */ /* 0x008fc80000400000 */
[----:B--2---:R-:W-:Y:S01]  /*2e20*/  FFMA R101, R101, R11, R20 ;  /* 0x0000000b65657223 */ /* 0x004fe20000000014 */
[----:B------:R-:W-:-:S04]  /*2e30*/  IMAD.WIDE.U32 R20, R6, UR6, R18 ;  /* 0x0000000606147c25 */ /* 0x000fc8000f8e0012 */
[----:B------:R0:W-:Y:S01]  /*2e40*/  @P2 STG.E desc[UR16][R14.64], R101 ;  /* 0x000000650e002986 */ /* 0x0001e2000c101910 */
[----:B------:R-:W-:Y:S01]  /*2e50*/  IADD3 R28, P2, R12, R30, RZ ;  /* 0x0000001e0c1c7210 */ /* 0x000fe20007f5e0ff */
[----:B------:R-:W-:Y:S01]  /*2e60*/  IMAD.IADD R19, R95, 0x1, R21 ;  /* 0x000000015f137824 */ /* 0x000fe200078e0215 */
[----:B------:R-:W-:Y:S11]  /*2e70*/  @!P1 BRA `(.L_x_31) ;  /* 0x0000000000049947 */ /* 0x000ff60003800000 */
[----:B------:R1:W5:Y:S02]  /*2e80*/  LDG.E.LTC128B R23, desc[UR16][R16.64] ;  /* 0x0000001010177981 */ /* 0x000364000c1e1920 */
.L_x_31:
[----:B------:R-:W-:Y:S05]  /*2e90*/  BSYNC B1 ;  /* 0x0000000000017941 */ /* 0x000fea0003800000 */
.L_x_30:
[----:B-1----:R-:W-:Y:S01]  /*2ea0*/  LEA R16, P4, R20, UR10, 0x2 ;  /* 0x0000000a14107c11 */ /* 0x002fe2000f8810ff */
[----:B-----5:R-:W-:Y:S01]  /*2eb0*/  FMUL R32, R23, R88 ;  /* 0x0000005817207220 */ /* 0x020fe20000400000 */
[----:B------:R-:W-:Y:S01]  /*2ec0*/  LEA R18, P3, R26, R14, 0x2 ;  /* 0x0000000e1a127211 */ /* 0x000fe200078610ff */
[----:B------:R-:W-:Y:S01]  /*2ed0*/  IMAD.X R29, R13, 0x1, R33, P2 ;  /* 0x000000010d1d7824 */ /* 0x000fe200010e0621 */
[----:B------:R-:W-:Y:S01]  /*2ee0*/  LEA.HI.X R17, R20, UR11, R19, 0x2, P4 ;  /* 0x0000000b14117c11 */ /* 0x000fe2000a0f1413 */
[----:B------:R-:W-:Y:S01]  /*2ef0*/  FFMA R103, R103, R11, R32 ;  /* 0x0000000b67677223 */ /* 0x000fe20000000020 */
[----:B------:R-:W-:Y:S01]  /*2f00*/  LEA.HI.X R19, R26, R15, R27, 0x2, P3 ;  /* 0x0000000f1a137211 */ /* 0x000fe200018f141b */
[----:B------:R-:W-:Y:S01]  /*2f10*/  IMAD.WIDE.U32 R28, R6, UR6, R28 ;  /* 0x00000006061c7c25 */ /* 0x000fe2000f8e001c */
[----:B------:R-:W-:Y:S01]  /*2f20*/  ISETP.GT.AND P2, PT, R89, 0x8, P0 ;  /* 0x000000085900780c */ /* 0x000fe20000744270 */
[----:B------:R-:W-:Y:S02]  /*2f30*/  BSSY B1, `(.L_x_32) ;  /* 0x0000007000017945 */ /* 0x000fe40003800000 */
[----:B------:R1:W-:Y:S01]  /*2f40*/  @P1 STG.E desc[UR16][R18.64], R103 ;  /* 0x0000006712001986 */ /* 0x0003e2000c101910 */
[----:B------:R-:W-:-:S02]  /*2f50*/  IMAD.MOV.U32 R31, RZ, RZ, R33 ;  /* 0x000000ffff1f7224 */ /* 0x000fc400078e0021 */
[----:B------:R-:W-:Y:S02]  /*2f60*/  IMAD R202, R65, 0x7, RZ ;  /* 0x0000000741ca7824 */ /* 0x000fe400078e02ff */
[----:B------:R-:W-:-:S05]  /*2f70*/  IMAD.IADD R33, R95, 0x1, R29 ;  /* 0x000000015f217824 */ /* 0x000fca00078e021d */
[----:B------:R-:W-:Y:S05]  /*2f80*/  @!P2 BRA `(.L_x_33) ;  /* 0x000000000004a947 */ /* 0x000fea0003800000 */
[----:B------:R2:W5:Y:S02]  /*2f90*/  LDG.E.LTC128B R23, desc[UR16][R16.64+0x20] ;  /* 0x0000201010177981 */ /* 0x000564000c1e1920 */
.L_x_33:
[----:B------:R-:W-:Y:S05]  /*2fa0*/  BSYNC B1 ;  /* 0x0000000000017941 */ /* 0x000fea0003800000 */
.L_x_32:
[----:B------:R-:W-:Y:S01]  /*2fb0*/  ISETP.GT.AND P3, PT, R89, 0x8, P6 ;  /* 0x000000085900780c */ /* 0x000fe20003764270 */
[----:B-----5:R-:W-:Y:S01]  /*2fc0*/  FMUL R21, R23, R88 ;  /* 0x0000005817157220 */ /* 0x020fe20000400000 */
[----:B------:R-:W-:Y:S01]  /*2fd0*/  ISETP.GT.AND P5, PT, R99, 0x8, PT ;  /* 0x000000086300780c */ /* 0x000fe20003fa4270 */
[----:B------:R-:W-:Y:S01]  /*2fe0*/  IMAD.WIDE.U32 R30, R64, 0x7, R30 ;  /* 0x00000007401e7825 */ /* 0x000fe200078e001e */
[----:B------:R-:W-:-:S03]  /*2ff0*/  LEA R20, P1, R28, UR10, 0x2 ;  /* 0x0000000a1c147c11 */ /* 0x000fc6000f8210ff */
[----:B------:R-:W-:Y:S01]  /*3000*/  FFMA R35, R212, R11, R21 ;  /* 0x0000000bd4237223 */ /* 0x000fe20000000015 */
[----:B------:R-:W-:Y:S01]  /*3010*/  LOP3.LUT R91, R91, 0xfffffffb, RZ, 0xc0, !PT ;  /* 0xfffffffb5b5b7812 */ /* 0x000fe200078ec0ff */
[----:B------:R-:W-:Y:S01]  /*3020*/  BSSY B1, `(.L_x_34) ;  /* 0x000000b000017945 */ /* 0x000fe20003800000 */
[----:B------:R-:W-:Y:S01]  /*3030*/  LEA.HI.X R21, R28, UR11, R33, 0x2, P1 ;  /* 0x0000000b1c157c11 */ /* 0x000fe200088f1421 */
[----:B------:R-:W-:Y:S01]  /*3040*/  IMAD.IADD R33, R31, 0x1, R202 ;  /* 0x000000011f217824 */ /* 0x000fe200078e02ca */
[----:B------:R-:W-:Y:S01]  /*3050*/  IADD3 R29, P1, R68, R30, RZ ;  /* 0x0000001e441d7210 */ /* 0x000fe20007f3e0ff */
[----:B------:R3:W-:Y:S01]  /*3060*/  @P2 STG.E desc[UR16][R14.64+0x20], R35 ;  /* 0x000020230e002986 */ /* 0x0007e2000c101910 */
[----:B------:R-:W-:-:S03]  /*3070*/  ISETP.GT.AND P2, PT, R89, RZ, P5 ;  /* 0x000000ff5900720c */ /* 0x000fc60002f44270 */
[----:B------:R-:W-:Y:S01]  /*3080*/  IMAD.X R32, R33, 0x1, R67, P1 ;  /* 0x0000000121207824 */ /* 0x000fe200008e0643 */
[----:B------:R-:W-:Y:S02]  /*3090*/  @P5 LOP3.LUT R91, R91, 0x4, RZ, 0xfc, !PT ;  /* 0x000000045b5b5812 */ /* 0x000fe400078efcff */
[----:B------:R-:W-:Y:S01]  /*30a0*/  LEA R28, P1, R29, UR10, 0x2 ;  /* 0x0000000a1d1c7c11 */ /* 0x000fe2000f8210ff */
[----:B------:R-:W-:-:S12]  /*30b0*/  @!P3 BRA `(.L_x_35) ;  /* 0x000000000004b947 */ /* 0x000fd80003800000 */
[----:B------:R4:W5:Y:S02]  /*30c0*/  LDG.E.LTC128B R23, desc[UR16][R20.64+0x20] ;  /* 0x0000201014177981 */ /* 0x000964000c1e1920 */
.L_x_35:
[----:B------:R-:W-:Y:S05]  /*30d0*/  BSYNC B1 ;  /* 0x0000000000017941 */ /* 0x000fea0003800000 */
.L_x_34:
[----:B-----5:R-:W-:Y:S01]  /*30e0*/  FMUL R31, R23, R88 ;  /* 0x00000058171f7220 */ /* 0x020fe20000400000 */
[----:B------:R-:W-:Y:S01]  /*30f0*/  IMAD.MOV.U32 R45, RZ, RZ, R23 ;  /* 0x000000ffff2d7224 */ /* 0x000fe200078e0017 */
[----:B------:R-:W-:Y:S02]  /*3100*/  LEA.HI.X R29, R29, UR11, R32, 0x2, P1 ;  /* 0x0000000b1d1d7c11 */ /* 0x000fe400088f1420 */
[----:B------:R-:W-:-:S05]  /*3110*/  FFMA R37, R200, R11, R31 ;  /* 0x0000000bc8257223 */ /* 0x000fca000000001f */
[----:B------:R1:W-:Y:S04]  /*3120*/  @P3 STG.E desc[UR16][R18.64+0x20], R37 ;  /* 0x0000202512003986 */ /* 0x0003e8000c101910 */
[----:B------:R-:W2:Y:S01]  /*3130*/  @P2 LDG.E.LTC128B R45, desc[UR16][R28.64] ;  /* 0x000000101c2d2981 */ /* 0x000ea2000c1e1920 */
[----:B------:R-:W-:Y:S02]  /*3140*/  IADD3 R34, P1, R30, R64, RZ ;  /* 0x000000401e227210 */ /* 0x000fe40007f3e0ff */
[----:B------:R-:W-:-:S03]  /*3150*/  ISETP.GT.AND P4, PT, R99, 0x9, PT ;  /* 0x000000096300780c */ /* 0x000fc60003f84270 */
[----:B---3--:R-:W-:Y:S02]  /*3160*/  IMAD.X R35, R33, 0x1, R65, P1 ;  /* 0x0000000121237824 */ /* 0x008fe400008e0641 */
[----:B------:R-:W-:-:S04]  /*3170*/  IMAD.WIDE.U32 R30, R64, 0x7, R34 ;  /* 0x00000007401e7825 */ /* 0x000fc800078e0022 */
[----:B------:R-:W-:Y:S01]  /*3180*/  IMAD.IADD R46, R202, 0x1, R31 ;  /* 0x00000001ca2e7824 */ /* 0x000fe200078e021f */
[----:B------:R-:W-:-:S04]  /*3190*/  IADD3 R32, P1, R30, R64, RZ ;  /* 0x000000401e207210 */ /* 0x000fc80007f3e0ff */
[----:B------:R-:W-:-:S03]  /*31a0*/  IADD3.X R33, R46, R65, RZ, P1, !PT ;  /* 0x000000412e217210 */ /* 0x000fc60000ffe4ff */
[----:B------:R-:W-:-:S04]  /*31b0*/  IMAD.WIDE.U32 R40, R64, 0x7, R32 ;  /* 0x0000000740287825 */ /* 0x000fc800078e0020 */
[----:B------:R-:W-:Y:S01]  /*31c0*/  IMAD.IADD R54, R202, 0x1, R41 ;  /* 0x00000001ca367824 */ /* 0x000fe200078e0229 */
[----:B------:R-:W-:-:S05]  /*31d0*/  IADD3 R42, P1, R40, R64, RZ ;  /* 0x00000040282a7210 */ /* 0x000fca0007f3e0ff */
[----:B------:R-:W-:Y:S02]  /*31e0*/  IMAD.X R43, R54, 0x1, R65, P1 ;  /* 0x00000001362b7824 */ /* 0x000fe400008e0641 */
        /* <DEDUP_REMOVED lines=11> */
[----:B------:R-:W-:Y:S01]  /*32a0*/  IMAD.X R75, R82, 0x1, R65, P1 ;  /* 0x00000001524b7824 */ /* 0x000fe200008e0641 */
[----:B------:R-:W-:Y:S01]  /*32b0*/  IADD3 R23, P1, R34, R68, RZ ;  /* 0x0000004422177210 */ /* 0x000fe20007f3e0ff */
[----:B------:R-:W-:-:S04]  /*32c0*/  IMAD.WIDE.U32 R70, R64, 0x7, R74 ;  /* 0x0000000740467825 */ /* 0x000fc800078e004a */
[----:B------:R-:W-:Y:S01]  /*32d0*/  IMAD.X R34, R35, 0x1, R67, P1 ;  /* 0x0000000123227824 */ /* 0x000fe200008e0643 */
[----:B0-----:R-:W-:Y:S01]  /*32e0*/  IADD3 R101, P1, P3, R68, R64, R70 ;  /* 0x0000004044657210 */ /* 0x001fe20007b3e046 */
[----:B------:R-:W-:-:S05]  /*32f0*/  IMAD.IADD R109, R202, 0x1, R71 ;  /* 0x00000001ca6d7824 */ /* 0x000fca00078e0247 */
[----:B------:R-:W-:Y:S02]  /*3300*/  IADD3.X R200, R67, R65, R109, P1, P3 ;  /* 0x0000004143c87210 */ /* 0x000fe40000fe646d */
[----:B------:R-:W-:-:S04]  /*3310*/  LEA R38, P1, R23, UR10, 0x2 ;  /* 0x0000000a17267c11 */ /* 0x000fc8000f8210ff */
[----:B------:R-:W-:Y:S01]  /*3320*/  LEA.HI.X R39, R23, UR11, R34, 0x2, P1 ;  /* 0x0000000b17277c11 */ /* 0x000fe200088f1422 */
[----:B------:R-:W-:Y:S01]  /*3330*/  IMAD R23, R27, 0x1c, RZ ;  /* 0x0000001c1b177824 */ /* 0x000fe200078e02ff */
[----:B------:R-:W-:Y:S01]  /*3340*/  ISETP.GT.AND P1, PT, R89, RZ, P4 ;  /* 0x000000ff5900720c */ /* 0x000fe20002724270 */
[----:B------:R-:W-:-:S04]  /*3350*/  IMAD.WIDE.U32 R34, R26, 0x1c, R18 ;  /* 0x0000001c1a227825 */ /* 0x000fc800078e0012 */
[----:B------:R-:W-:Y:S02]  /*3360*/  IMAD.IADD R23, R35, 0x1, R23 ;  /* 0x0000000123177824 */ /* 0x000fe400078e0217 */
[----:B--2---:R-:W-:-:S04]  /*3370*/  FMUL R29, R45, R88 ;  /* 0x000000582d1d7220 */ /* 0x004fc80000400000 */
[----:B------:R-:W-:Y:S01]  /*3380*/  FFMA R47, R22, R11, R29 ;  /* 0x0000000b162f7223 */ /* 0x000fe2000000001d */
[----:B------:R-:W-:-:S05]  /*3390*/  IMAD.MOV.U32 R22, RZ, RZ, R34 ;  /* 0x000000ffff167224 */ /* 0x000fca00078e0022 */
[----:B------:R0:W-:Y:S04]  /*33a0*/  @P2 STG.E desc[UR16][R22.64], R47 ;  /* 0x0000002f16002986 */ /* 0x0001e8000c101910 */
[----:B------:R2:W3:Y:S01]  /*33b0*/  @P1 LDG.E.LTC128B R45, desc[UR16][R38.64] ;  /* 0x00000010262d1981 */ /* 0x0004e2000c1e1920 */
[----:B-1----:R-:W-:Y:S01]  /*33c0*/  IMAD.WIDE.U32 R36, R64, 0x7, R24 ;  /* 0x0000000740247825 */ /* 0x002fe200078e0018 */
[----:B------:R-:W-:Y:S01]  /*33d0*/  SHF.L.U64.HI R105, R26, 0x5, R27 ;  /* 0x000000051a697819 */ /* 0x000fe2000001021b */
[----:B------:R-:W-:Y:S02]  /*33e0*/  BSSY B1, `(.L_x_36) ;  /* 0x0000018000017945 */ /* 0x000fe40003800000 */
[----:B------:R-:W-:Y:S02]  /*33f0*/  IMAD.IADD R37, R202, 0x1, R37 ;  /* 0x00000001ca257824 */ /* 0x000fe400078e0225 */
[----:B------:R-:W-:-:S02]  /*3400*/  IMAD.SHL.U32 R103, R26, 0x20, RZ ;  /* 0x000000201a677824 */ /* 0x000fc400078e00ff */
[----:B------:R-:W-:-:S03]  /*3410*/  IMAD.WIDE.U32 R24, R97, R64, R36 ;  /* 0x0000004061187225 */ /* 0x000fc600078e0024 */
[----:B------:R-:W-:-:S04]  /*3420*/  IADD3 R28, P2, R12, R24, RZ ;  /* 0x000000180c1c7210 */ /* 0x000fc80007f5e0ff */
[----:B------:R-:W-:-:S03]  /*3430*/  IADD3.X R29, R13, R87, R25, P2, !PT ;  /* 0x000000570d1d7210 */ /* 0x000fc600017fe419 */
[----:B------:R-:W-:-:S05]  /*3440*/  IMAD.WIDE.U32 R28, R6, UR6, R28 ;  /* 0x00000006061c7c25 */ /* 0x000fca000f8e001c */
[----:B------:R-:W-:Y:S02]  /*3450*/  IADD3 R25, R95, R29, RZ ;  /* 0x0000001d5f197210 */ /* 0x000fe40007ffe0ff */
[----:B------:R-:W-:-:S04]  /*3460*/  LEA R24, P2, R28, UR10, 0x2 ;  /* 0x0000000a1c187c11 */ /* 0x000fc8000f8410ff */
[----:B------:R-:W-:Y:S02]  /*3470*/  LEA.HI.X R25, R28, UR11, R25, 0x2, P2 ;  /* 0x0000000b1c197c11 */ /* 0x000fe400090f1419 */
[----:B------:R-:W-:-:S05]  /*3480*/  IADD3 R26, P2, R103, R18, RZ ;  /* 0x00000012671a7210 */ /* 0x000fca0007f5e0ff */
[----:B------:R-:W-:Y:S01]  /*3490*/  IMAD.X R27, R105, 0x1, R19, P2 ;  /* 0x00000001691b7824 */ /* 0x000fe200010e0613 */
[----:B--2---:R-:W-:-:S05]  /*34a0*/  IADD3 R38, P2, R36, R64, RZ ;  /* 0x0000004024267210 */ /* 0x004fca0007f5e0ff */
[----:B------:R-:W-:Y:S01]  /*34b0*/  IMAD.X R39, R37, 0x1, R65, P2 ;  /* 0x0000000125277824 */ /* 0x000fe200010e0641 */
[----:B------:R-:W-:Y:S01]  /*34c0*/  ISETP.GT.AND P2, PT, R89, 0x8, P5 ;  /* 0x000000085900780c */ /* 0x000fe20002f44270 */
[----:B---3--:R-:W-:Y:S01]  /*34d0*/  FMUL R29, R45, R88 ;  /* 0x000000582d1d7220 */ /* 0x008fe20000400000 */
[----:B0-----:R-:W-:-:S03]  /*34e0*/  IMAD.MOV.U32 R47, RZ, RZ, R45 ;  /* 0x000000ffff2f7224 */ /* 0x001fc600078e002d */
[----:B------:R-:W-:Y:S01]  /*34f0*/  FFMA R53, R210, R11, R29 ;  /* 0x0000000bd2357223 */ /* 0x000fe2000000001d */
[----:B------:R-:W-:-:S04]  /*3500*/  IMAD.WIDE.U32 R28, R97, R64, R38 ;  /* 0x00000040611c7225 */ /* 0x000fc800078e0026 */
[----:B------:R0:W-:Y:S01]  /*3510*/  @P1 STG.E desc[UR16][R26.64], R53 ;  /* 0x000000351a001986 */ /* 0x0001e2000c101910 */
[----:B------:R-:W-:-:S04]  /*3520*/  IADD3 R28, P1, R12, R28, RZ ;  /* 0x0000001c0c1c7210 */ /* 0x000fc80007f3e0ff */
[----:B------:R-:W-:Y:S01]  /*3530*/  IADD3.X R29, R13, R87, R29, P1, !PT ;  /* 0x000000570d1d7210 */ /* 0x000fe20000ffe41d */
[----:B------:R-:W-:Y:S08]  /*3540*/  @!P2 BRA `(.L_x_37) ;  /* 0x000000000004a947 */ /* 0x000ff00003800000 */
[----:B------:R1:W5:Y:S02]  /*3550*/  LDG.E.LTC128B R47, desc[UR16][R24.64+0x20] ;  /* 0x00002010182f7981 */ /* 0x000364000c1e1920 */
.L_x_37:
[----:B------:R-:W-:Y:S05]  /*3560*/  BSYNC B1 ;  /* 0x0000000000017941 */ /* 0x000fea0003800000 */
.L_x_36:
[----:B0----5:R-:W-:Y:S01]  /*3570*/  FMUL R53, R47, R88 ;  /* 0x000000582f357220 */ /* 0x021fe20000400000 */
[----:B------:R-:W-:Y:S01]  /*3580*/  IMAD.WIDE.U32 R44, R6, UR6, R28 ;  /* 0x00000006062c7c25 */ /* 0x000fe2000f8e001c */
[----:B------:R-:W-:Y:S03]  /*3590*/  BSSY B1, `(.L_x_38) ;  /* 0x0000009000017945 */ /* 0x000fe60003800000 */
[----:B------:R-:W-:Y:S01]  /*35a0*/  FFMA R53, R208, R11, R53 ;  /* 0x0000000bd0357223 */ /* 0x000fe20000000035 */
[----:B------:R-:W-:Y:S01]  /*35b0*/  IMAD.IADD R29, R95, 0x1, R45 ;  /* 0x000000015f1d7824 */ /* 0x000fe200078e022d */
[----:B------:R-:W-:-:S03]  /*35c0*/  LEA R28, P1, R44, UR10, 0x2 ;  /* 0x0000000a2c1c7c11 */ /* 0x000fc6000f8210ff */
[----:B------:R0:W-:Y:S01]  /*35d0*/  @P2 STG.E desc[UR16][R22.64+0x20], R53 ;  /* 0x0000203516002986 */ /* 0x0001e2000c101910 */
[----:B------:R-:W-:Y:S02]  /*35e0*/  ISETP.GT.AND P2, PT, R89, 0x8, P4 ;  /* 0x000000085900780c */ /* 0x000fe40002744270 */
[----:B------:R-:W-:-:S11]  /*35f0*/  LEA.HI.X R29, R44, UR11, R29, 0x2, P1 ;  /* 0x0000000b2c1d7c11 */ /* 0x000fd600088f141d */
[----:B0-----:R-:W-:Y:S05]  /*3600*/  @!P2 BRA `(.L_x_39) ;  /* 0x000000000004a947 */ /* 0x001fea0003800000 */
[----:B------:R0:W5:Y:S02]  /*3610*/  LDG.E.LTC128B R47, desc[UR16][R28.64+0x20] ;  /* 0x000020101c2f7981 */ /* 0x000164000c1e1920 */
.L_x_39:
[----:B------:R-:W-:Y:S05]  /*3620*/  BSYNC B1 ;  /* 0x0000000000017941 */ /* 0x000fea0003800000 */
.L_x_38:
[----:B------:R-:W-:Y:S01]  /*3630*/  IADD3 R35, P1, R68, R30, RZ ;  /* 0x0000001e44237210 */ /* 0x000fe20007f3e0ff */
[----:B-----5:R-:W-:Y:S01]  /*3640*/  FMUL R31, R47, R88 ;  /* 0x000000582f1f7220 */ /* 0x020fe20000400000 */
[----:B------:R-:W-:Y:S01]  /*3650*/  ISETP.GT.AND P3, PT, R99, 0x10, PT ;  /* 0x000000106300780c */ /* 0x000fe20003f64270 */
[----:B------:R-:W-:Y:S01]  /*3660*/  BSSY B1, `(.L_x_40) ;  /* 0x000000e000017945 */ /* 0x000fe20003800000 */
[----:B------:R-:W-:Y:S01]  /*3670*/  LOP3.LUT R91, R91, 0xffffffef, RZ, 0xc0, !PT ;  /* 0xffffffef5b5b7812 */ /* 0x000fe200078ec0ff */
[----:B------:R-:W-:Y:S01]  /*3680*/  IMAD.X R46, R46, 0x1, R67, P1 ;  /* 0x000000012e2e7824 */ /* 0x000fe200008e0643 */
[----:B------:R-:W-:Y:S01]  /*3690*/  IADD3 R30, P1, R103, R34, RZ ;  /* 0x00000022671e7210 */ /* 0x000fe20007f3e0ff */
[----:B------:R-:W-:Y:S01]  /*36a0*/  FFMA R53, R206, R11, R31 ;  /* 0x0000000bce357223 */ /* 0x000fe2000000001f */
[----:B------:R-:W-:-:S03]  /*36b0*/  IMAD.MOV.U32 R107, RZ, RZ, R47 ;  /* 0x000000ffff6b7224 */ /* 0x000fc600078e002f */
[----:B------:R-:W-:Y:S01]  /*36c0*/  IMAD.X R31, R105, 0x1, R23, P1 ;  /* 0x00000001691f7824 */ /* 0x000fe200008e0617 */
[----:B------:R-:W-:Y:S01]  /*36d0*/  ISETP.GT.AND P1, PT, R89, RZ, P3 ;  /* 0x000000ff5900720c */ /* 0x000fe20001f24270 */
[----:B------:R2:W-:Y:S01]  /*36e0*/  @P2 STG.E desc[UR16][R26.64+0x20], R53 ;  /* 0x000020351a002986 */ /* 0x0005e2000c101910 */
[----:B------:R-:W-:Y:S02]  /*36f0*/  LEA R44, P2, R35, UR10, 0x2 ;  /* 0x0000000a232c7c11 */ /* 0x000fe4000f8410ff */
[----:B------:R-:W-:Y:S02]  /*3700*/  @P3 LOP3.LUT R91, R91, 0x10, RZ, 0xfc, !PT ;  /* 0x000000105b5b3812 */ /* 0x000fe400078efcff */
[----:B------:R-:W-:-:S07]  /*3710*/  LEA.HI.X R45, R35, UR11, R46, 0x2, P2 ;  /* 0x0000000b232d7c11 */ /* 0x000fce00090f142e */
[----:B--2---:R-:W-:Y:S05]  /*3720*/  @!P1 BRA `(.L_x_41) ;  /* 0x0000000000049947 */ /* 0x004fea0003800000 */
[----:B------:R2:W5:Y:S02]  /*3730*/  LDG.E.LTC128B R107, desc[UR16][R44.64] ;  /* 0x000000102c6b7981 */ /* 0x000564000c1e1920 */
.L_x_41:
[----:B------:R-:W-:Y:S05]  /*3740*/  BSYNC B1 ;  /* 0x0000000000017941 */ /* 0x000fea0003800000 */
.L_x_40:
[----:B-----5:R-:W-:Y:S01]  /*3750*/  FMUL R35, R107, R88 ;  /* 0x000000586b237220 */ /* 0x020fe20000400000 */
[----:B------:R-:W-:Y:S01]  /*3760*/  IMAD.WIDE.U32 R36, R64, 0x7, R36 ;  /* 0x0000000740247825 */ /* 0x000fe200078e0024 */
[----:B------:R-:W-:Y:S01]  /*3770*/  ISETP.GT.AND P2, PT, R99, 0x11, PT ;  /* 0x000000116300780c */ /* 0x000fe20003f44270 */
[----:B------:R-:W-:Y:S02]  /*3780*/  BSSY B1, `(.L_x_42) ;  /* 0x00000aa000017945 */ /* 0x000fe40003800000 */
[----:B------:R-:W-:Y:S01]  /*3790*/  FFMA R41, R204, R11, R35 ;  /* 0x0000000bcc297223 */ /* 0x000fe20000000023 */
[----:B------:R-:W-:-:S04]  /*37a0*/  IMAD.WIDE.U32 R38, R64, 0x7, R38 ;  /* 0x0000000740267825 */ /* 0x000fc800078e0026 */
[----:B------:R3:W-:Y:S01]  /*37b0*/  @P1 STG.E desc[UR16][R30.64], R41 ;  /* 0x000000291e001986 */ /* 0x0007e2000c101910 */
[----:B------:R-:W-:-:S05]  /*37c0*/  IADD3 R34, P1, R32, R68, RZ ;  /* 0x0000004420227210 */ /* 0x000fca0007f3e0ff */
[----:B------:R-:W-:Y:S01]  /*37d0*/  IMAD.X R33, R33, 0x1, R67, P1 ;  /* 0x0000000121217824 */ /* 0x000fe200008e0643 */
[----:B------:R-:W-:-:S04]  /*37e0*/  LEA R32, P1, R34, UR10, 0x2 ;  /* 0x0000000a22207c11 */ /* 0x000fc8000f8210ff */
[----:B------:R-:W-:Y:S02]  /*37f0*/  LEA.HI.X R33, R34, UR11, R33, 0x2, P1 ;  /* 0x0000000b22217c11 */ /* 0x000fe400088f1421 */
[----:B------:R-:W-:-:S05]  /*3800*/  IADD3 R34, P1, R103, R26, RZ ;  /* 0x0000001a67227210 */ /* 0x000fca0007f3e0ff */
[----:B------:R-:W-:Y:S01]  /*3810*/  IMAD.X R35, R105, 0x1, R27, P1 ;  /* 0x0000000169237824 */ /* 0x000fe200008e061b */
[----:B--2---:R-:W-:-:S04]  /*3820*/  IADD3 R44, P1, R36, R64, RZ ;  /* 0x00000040242c7210 */ /* 0x004fc80007f3e0ff */
[----:B------:R-:W-:Y:S02]  /*3830*/  IADD3.X R45, R65, R202, R37, P1, !PT ;  /* 0x000000ca412d7210 */ /* 0x000fe40000ffe425 */
[----:B------:R-:W-:-:S04]  /*3840*/  IADD3 R46, P1, R38, R64, RZ ;  /* 0x00000040262e7210 */ /* 0x000fc80007f3e0ff */
[----:B------:R-:W-:Y:S01]  /*3850*/  IADD3.X R47, R65, R202, R39, P1, !PT ;  /* 0x000000ca412f7210 */ /* 0x000fe20000ffe427 */
[----:B------:R-:W-:-:S04]  /*3860*/  IMAD.WIDE.U32 R38, R97, R64, R44 ;  /* 0x0000004061267225 */ /* 0x000fc800078e002c */
[----:B------:R-:W-:Y:S01]  /*3870*/  IMAD.WIDE.U32 R36, R97, R64, R46 ;  /* 0x0000004061247225 */ /* 0x000fe200078e002e */
[----:B------:R-:W-:-:S03]  /*3880*/  IADD3 R38, P1, R12, R38, RZ ;  /* 0x000000260c267210 */ /* 0x000fc60007f3e0ff */
[----:B------:R-:W-:Y:S01]  /*3890*/  IMAD.WIDE.U32 R44, R64, 0x7, R44 ;  /* 0x00000007402c7825 */ /* 0x000fe200078e002c */
[----:B------:R-:W-:Y:S02]  /*38a0*/  IADD3.X R39, R13, R87, R39, P1, !PT ;  /* 0x000000570d277210 */ /* 0x000fe40000ffe427 */
[----:B------:R-:W-:Y:S01]  /*38b0*/  IADD3 R52, P1, R12, R36, RZ ;  /* 0x000000240c347210 */ /* 0x000fe20007f3e0ff */
[----:B------:R-:W-:-:S03]  /*38c0*/  IMAD.WIDE.U32 R46, R64, 0x7, R46 ;  /* 0x00000007402e7825 */ /* 0x000fc600078e002e */
[----:B------:R-:W-:Y:S01]  /*38d0*/  IADD3.X R53, R13, R87, R37, P1, !PT ;  /* 0x000000570d357210 */ /* 0x000fe20000ffe425 */
[----:B------:R-:W-:-:S04]  /*38e0*/  IMAD.WIDE.U32 R38, R6, UR6, R38 ;  /* 0x0000000606267c25 */ /* 0x000fc8000f8e0026 */
[----:B------:R-:W-:Y:S01]  /*38f0*/  IMAD.IADD R37, R95, 0x1, R39 ;  /* 0x000000015f257824 */ /* 0x000fe200078e0227 */
[----:B------:R-:W-:Y:S01]  /*3900*/  LEA R36, P1, R38, UR10, 0x2 ;  /* 0x0000000a26247c11 */ /* 0x000fe2000f8210ff */
[----:B------:R-:W-:-:S03]  /*3910*/  IMAD.WIDE.U32 R52, R6, UR6, R52 ;  /* 0x0000000606347c25 */ /* 0x000fc6000f8e0034 */
[----:B------:R-:W-:Y:S01]  /*3920*/  LEA.HI.X R37, R38, UR11, R37, 0x2, P1 ;  /* 0x0000000b26257c11 */ /* 0x000fe200088f1425 */
[----:B------:R-:W-:Y:S01]  /*3930*/  IMAD.IADD R39, R95, 0x1, R53 ;  /* 0x000000015f277824 */ /* 0x000fe200078e0235 */
[----:B------:R-:W-:-:S04]  /*3940*/  LEA R38, P1, R52, UR10, 0x2 ;  /* 0x0000000a34267c11 */ /* 0x000fc8000f8210ff */
[----:B------:R-:W-:Y:S02]  /*3950*/  LEA.HI.X R39, R52, UR11, R39, 0x2, P1 ;  /* 0x0000000b34277c11 */ /* 0x000fe400088f1427 */
[----:B---3--:R-:W-:-:S05]  /*3960*/  IADD3 R41, P1, R68, R40, RZ ;  /* 0x0000002844297210 */ /* 0x008fca0007f3e0ff */
[----:B------:R-:W-:Y:S01]  /*3970*/  IMAD.X R52, R54, 0x1, R67, P1 ;  /* 0x0000000136347824 */ /* 0x000fe200008e0643 */
[----:B------:R-:W-:-:S04]  /*3980*/  LEA R40, P1, R41, UR10, 0x2 ;  /* 0x0000000a29287c11 */ /* 0x000fc8000f8210ff */
[----:B------:R-:W-:Y:S02]  /*3990*/  LEA.HI.X R41, R41, UR11, R52, 0x2, P1 ;  /* 0x0000000b29297c11 */ /* 0x000fe400088f1434 */
[----:B------:R-:W-:-:S04]  /*39a0*/  IADD3 R49, P1, R42, R68, RZ ;  /* 0x000000442a317210 */ /* 0x000fc80007f3e0ff */
[----:B------:R-:W-:Y:S02]  /*39b0*/  IADD3.X R52, R43, R67, RZ, P1, !PT ;  /* 0x000000432b347210 */ /* 0x000fe40000ffe4ff */
[----:B------:R-:W-:-:S04]  /*39c0*/  LEA R42, P1, R49, UR10, 0x2 ;  /* 0x0000000a312a7c11 */ /* 0x000fc8000f8210ff */
[----:B------:R-:W-:Y:S02]  /*39d0*/  LEA.HI.X R43, R49, UR11, R52, 0x2, P1 ;  /* 0x0000000b312b7c11 */ /* 0x000fe400088f1434 */
[----:B------:R-:W-:-:S04]  /*39e0*/  IADD3 R52, P1, R44, R64, RZ ;  /* 0x000000402c347210 */ /* 0x000fc80007f3e0ff */
        /* <DEDUP_REMOVED lines=19> */
[----:B------:R-:W-:-:S05]  /*3b20*/  IADD3 R49, P1, R68, R48, RZ ;  /* 0x0000003044317210 */ /* 0x000fca0007f3e0ff */
[----:B------:R-:W-:Y:S01]  /*3b30*/  IMAD.X R62, R62, 0x1, R67, P1 ;  /* 0x000000013e3e7824 */ /* 0x000fe200008e0643 */
[----:B------:R-:W-:-:S04]  /*3b40*/  LEA R48, P1, R49, UR10, 0x2 ;  /* 0x0000000a31307c11 */ /* 0x000fc8000f8210ff */
[----:B------:R-:W-:Y:S02]  /*3b50*/  LEA.HI.X R49, R49, UR11, R62, 0x2, P1 ;  /* 0x0000000b31317c11 */ /* 0x000fe400088f143e */
[----:B------:R-:W-:-:S05]  /*3b60*/  IADD3 R57, P1, R50, R68, RZ ;  /* 0x0000004432397210 */ /* 0x000fca0007f3e0ff */
[----:B------:R-:W-:Y:S01]  /*3b70*/  IMAD.X R60, R51, 0x1, R67, P1 ;  /* 0x00000001333c7824 */ /* 0x000fe200008e0643 */
        /* <DEDUP_REMOVED lines=60> */
[-C--:B------:R-:W-:Y:S01]  /*3f40*/  IADD3 R82, P1, R76, R64.reuse, RZ ;  /* 0x000000404c527210 */ /* 0x080fe20007f3e0ff */
[----:B------:R-:W-:-:S03]  /*3f50*/  IMAD.WIDE.U32 R78, R97, R64, R80 ;  /* 0x00000040614e7225 */ /* 0x000fc600078e0050 */
[----:B------:R-:W-:Y:S01]  /*3f60*/  IADD3.X R83, R65, R202, R77, P1, !PT ;  /* 0x000000ca41537210 */ /* 0x000fe20000ffe44d */
[----:B------:R-:W-:Y:S01]  /*3f70*/  IMAD.WIDE.U32 R80, R64, 0x7, R80 ;  /* 0x0000000740507825 */ /* 0x000fe200078e0050 */
[----:B------:R-:W-:-:S03]  /*3f80*/  IADD3 R78, P1, R12, R78, RZ ;  /* 0x0000004e0c4e7210 */ /* 0x000fc60007f3e0ff */
[----:B------:R-:W-:Y:S01]  /*3f90*/  IMAD.WIDE.U32 R76, R97, R64, R82 ;  /* 0x00000040614c7225 */ /* 0x000fe200078e0052 */
[----:B------:R-:W-:-:S03]  /*3fa0*/  IADD3.X R79, R13, R87, R79, P1, !PT ;  /* 0x000000570d4f7210 */ /* 0x000fc60000ffe44f */
[----:B------:R-:W-:Y:S01]  /*3fb0*/  IMAD.WIDE.U32 R82, R64, 0x7, R82 ;  /* 0x0000000740527825 */ /* 0x000fe200078e0052 */
[----:B------:R-:W-:-:S03]  /*3fc0*/  IADD3 R84, P1, R12, R76, RZ ;  /* 0x0000004c0c547210 */ /* 0x000fc60007f3e0ff */
[----:B------:R-:W-:Y:S01]  /*3fd0*/  IMAD.WIDE.U32 R78, R6, UR6, R78 ;  /* 0x00000006064e7c25 */ /* 0x000fe2000f8e004e */
[----:B------:R-:W-:-:S03]  /*3fe0*/  IADD3.X R85, R13, R87, R77, P1, !PT ;  /* 0x000000570d557210 */ /* 0x000fc60000ffe44d */
[----:B------:R-:W-:Y:S01]  /*3ff0*/  IMAD.IADD R69, R95, 0x1, R79 ;  /* 0x000000015f457824 */ /* 0x000fe200078e024f */
[----:B------:R-:W-:Y:S01]  /*4000*/  LEA R76, P1, R78, UR10, 0x2 ;  /* 0x0000000a4e4c7c11 */ /* 0x000fe2000f8210ff */
[----:B------:R-:W-:-:S03]  /*4010*/  IMAD.WIDE.U32 R84, R6, UR6, R84 ;  /* 0x0000000606547c25 */ /* 0x000fc6000f8e0054 */
[----:B------:R-:W-:Y:S02]  /*4020*/  LEA.HI.X R77, R78, UR11, R69, 0x2, P1 ;  /* 0x0000000b4e4d7c11 */ /* 0x000fe400088f1445 */
[----:B------:R-:W-:Y:S02]  /*4030*/  IADD3 R69, R95, R85, RZ ;  /* 0x000000555f457210 */ /* 0x000fe40007ffe0ff */
        /* <DEDUP_REMOVED lines=10> */
[----:B------:R-:W-:Y:S02]  /*40e0*/  IADD3.X R69, R65, R202, R83, P1, !PT ;  /* 0x000000ca41457210 */ /* 0x000fe40000ffe453 */
[----:B------:R-:W-:Y:S01]  /*40f0*/  LEA R70, P1, R101, UR10, 0x2 ;  /* 0x0000000a65467c11 */ /* 0x000fe2000f8210ff */
[----:B------:R-:W-:-:S03]  /*4100*/  IMAD.WIDE.U32 R68, R97, R64, R68 ;  /* 0x0000004061447225 */ /* 0x000fc600078e0044 */
[----:B------:R-:W-:Y:S02]  /*4110*/  LEA.HI.X R71, R101, UR11, R200, 0x2, P1 ;  /* 0x0000000b65477c11 */ /* 0x000fe400088f14c8 */
[----:B------:R-:W-:-:S04]  /*4120*/  IADD3 R64, P1, R12, R80, RZ ;  /* 0x000000500c407210 */ /* 0x000fc80007f3e0ff */
[----:B------:R-:W-:Y:S02]  /*4130*/  IADD3.X R65, R13, R87, R81, P1, !PT ;  /* 0x000000570d417210 */ /* 0x000fe40000ffe451 */
[----:B------:R-:W-:Y:S01]  /*4140*/  IADD3 R68, P1, R12, R68, RZ ;  /* 0x000000440c447210 */ /* 0x000fe20007f3e0ff */
[----:B------:R-:W-:-:S03]  /*4150*/  IMAD.WIDE.U32 R64, R6, UR6, R64 ;  /* 0x0000000606407c25 */ /* 0x000fc6000f8e0040 */
[----:B------:R-:W-:Y:S01]  /*4160*/  IADD3.X R69, R13, R87, R69, P1, !PT ;  /* 0x000000570d457210 */ /* 0x000fe20000ffe445 */
[C---:B------:R-:W-:Y:S01]  /*4170*/  IMAD.IADD R13, R95.reuse, 0x1, R65 ;  /* 0x000000015f0d7824 */ /* 0x040fe200078e0241 */
[----:B------:R-:W-:Y:S01]  /*4180*/  LEA R12, P1, R64, UR10, 0x2 ;  /* 0x0000000a400c7c11 */ /* 0x000fe2000f8210ff */
[----:B------:R-:W-:Y:S01]  /*4190*/  IMAD.WIDE.U32 R68, R6, UR6, R68 ;  /* 0x0000000606447c25 */ /* 0x000fe2000f8e0044 */
[----:B------:R-:W-:Y:S02]  /*41a0*/  P2R R6, PR, RZ, 0x4 ;  /* 0x00000004ff067803 */ /* 0x000fe40000000000 */
[----:B------:R-:W-:Y:S01]  /*41b0*/  LEA.HI.X R13, R64, UR11, R13, 0x2, P1 ;  /* 0x0000000b400d7c11 */ /* 0x000fe200088f140d */
[----:B------:R-:W-:Y:S01]  /*41c0*/  IMAD.IADD R95, R95, 0x1, R69 ;  /* 0x000000015f5f7824 */ /* 0x000fe200078e0245 */
[----:B------:R-:W-:-:S04]  /*41d0*/  LEA R64, P1, R68, UR10, 0x2 ;  /* 0x0000000a44407c11 */ /* 0x000fc8000f8210ff */
[----:B------:R-:W-:Y:S02]  /*41e0*/  LEA.HI.X R65, R68, UR11, R95, 0x2, P1 ;  /* 0x0000000b44417c11 */ /* 0x000fe400088f145f */
[----:B------:R-:W-:-:S13]  /*41f0*/  ISETP.GT.AND P1, PT, R89, RZ, P2 ;  /* 0x000000ff5900720c */ /* 0x000fda0001724270 */
[----:B------:R-:W-:Y:S05]  /*4200*/  @!P1 BRA `(.L_x_43) ;  /* 0x0000000000049947 */ /* 0x000fea0003800000 */
[----:B------:R2:W5:Y:S02]  /*4210*/  LDG.E.LTC128B R107, desc[UR16][R32.64] ;  /* 0x00000010206b7981 */ /* 0x000564000c1e1920 */
.L_x_43:
[----:B------:R-:W-:Y:S05]  /*4220*/  BSYNC B1 ;  /* 0x0000000000017941 */ /* 0x000fea0003800000 */
.L_x_42:
[----:B--2--5:R-:W-:Y:S01]  /*4230*/  FMUL R33, R107, R88 ;  /* 0x000000586b217220 */ /* 0x024fe20000400000 */
[----:B------:R-:W-:Y:S03]  /*4240*/  BSSY B1, `(.L_x_44) ;  /* 0x0000006000017945 */ /* 0x000fe60003800000 */
[----:B------:R-:W-:-:S05]  /*4250*/  FFMA R33, R198, R11, R33 ;  /* 0x0000000bc6217223 */ /* 0x000fca0000000021 */
[----:B------:R2:W-:Y:S01]  /*4260*/  @P1 STG.E desc[UR16][R34.64], R33 ;  /* 0x0000002122001986 */ /* 0x0005e2000c101910 */
[----:B------:R-:W-:-:S13]  /*4270*/  ISETP.GT.AND P1, PT, R89, 0x8, P3 ;  /* 0x000000085900780c */ /* 0x000fda0001f24270 */
[----:B--2---:R-:W-:Y:S05]  /*4280*/  @!P1 BRA `(.L_x_45) ;  /* 0x0000000000049947 */ /* 0x004fea0003800000 */
[----:B------:R2:W5:Y:S02]  /*4290*/  LDG.E.LTC128B R107, desc[UR16][R36.64+0x20] ;  /* 0x00002010246b7981 */ /* 0x000564000c1e1920 */
.L_x_45:
[----:B------:R-:W-:Y:S05]  /*42a0*/  BSYNC B1 ;  /* 0x0000000000017941 */ /* 0x000fea0003800000 */
.L_x_44:
[----:B-----5:R-:W-:Y:S01]  /*42b0*/  FMUL R33, R107, R88 ;  /* 0x000000586b217220 */ /* 0x020fe20000400000 */
[----:B------:R-:W-:Y:S03]  /*42c0*/  BSSY B1, `(.L_x_46) ;  /* 0x0000006000017945 */ /* 0x000fe60003800000 */
[----:B------:R-:W-:-:S05]  /*42d0*/  FFMA R33, R196, R11, R33 ;  /* 0x0000000bc4217223 */ /* 0x000fca0000000021 */
[----:B------:R3:W-:Y:S01]  /*42e0*/  @P1 STG.E desc[UR16][R30.64+0x20], R33 ;  /* 0x000020211e001986 */ /* 0x0007e2000c101910 */
[----:B------:R-:W-:-:S13]  /*42f0*/  ISETP.GT.AND P1, PT, R89, 0x8, P2 ;  /* 0x000000085900780c */ /* 0x000fda0001724270 */
[----:B---3--:R-:W-:Y:S05]  /*4300*/  @!P1 BRA `(.L_x_47) ;  /* 0x0000000000049947 */ /* 0x008fea0003800000 */
[----:B------:R3:W5:Y:S02]  /*4310*/  LDG.E.LTC128B R107, desc[UR16][R38.64+0x20] ;  /* 0x00002010266b7981 */ /* 0x000764000c1e1920 */
.L_x_47:
[----:B------:R-:W-:Y:S05]  /*4320*/  BSYNC B1 ;  /* 0x0000000000017941 */ /* 0x000fea0003800000 */
.L_x_46:
[----:B-----5:R-:W-:Y:S01]  /*4330*/  FMUL R33, R107, R88 ;  /* 0x000000586b217220 */ /* 0x020fe20000400000 */
[----:B------:R-:W-:Y:S01]  /*4340*/  ISETP.GT.AND P3, PT, R99, 0x18, PT ;  /* 0x000000186300780c */ /* 0x000fe20003f64270 */
[----:B------:R-:W-:Y:S02]  /*4350*/  BSSY B1, `(.L_x_48) ;  /* 0x0000009000017945 */ /* 0x000fe40003800000 */
[----:B------:R-:W-:Y:S01]  /*4360*/  FFMA R69, R194, R11, R33 ;  /* 0x0000000bc2457223 */ /* 0x000fe20000000021 */
[----:B------:R-:W-:-:S04]  /*4370*/  P2R R95, PR, RZ, 0x8 ;  /* 0x00000008ff5f7803 */ /* 0x000fc80000000000 */
[----:B------:R0:W-:Y:S01]  /*4380*/  @P1 STG.E desc[UR16][R34.64+0x20], R69 ;  /* 0x0000204522001986 */ /* 0x0001e2000c101910 */
[----:B------:R-:W-:-:S05]  /*4390*/  IADD3 R32, P1, R30, R103, RZ ;  /* 0x000000671e207210 */ /* 0x000fca0007f3e0ff */
[----:B------:R-:W-:Y:S01]  /*43a0*/  IMAD.X R33, R31, 0x1, R105, P1 ;  /* 0x000000011f217824 */ /* 0x000fe200008e0669 */
[----:B------:R-:W-:-:S13]  /*43b0*/  ISETP.GT.AND P1, PT, R89, RZ, P3 ;  /* 0x000000ff5900720c */ /* 0x000fda0001f24270 */
[----:B0-----:R-:W-:Y:S05]  /*43c0*/  @!P1 BRA `(.L_x_49) ;  /* 0x0000000000049947 */ /* 0x001fea0003800000 */
[----:B------:R0:W5:Y:S02]  /*43d0*/  LDG.E.LTC128B R107, desc[UR16][R40.64] ;  /* 0x00000010286b7981 */ /* 0x000164000c1e1920 */
.L_x_49:
[----:B------:R-:W-:Y:S05]  /*43e0*/  BSYNC B1 ;  /* 0x0000000000017941 */ /* 0x000fea0003800000 */
.L_x_48:
[----:B0----5:R-:W-:Y:S01]  /*43f0*/  FMUL R41, R107, R88 ;  /* 0x000000586b297220 */ /* 0x021fe20000400000 */
        /* <DEDUP_REMOVED lines=10> */
.L_x_51:
[----:B------:R-:W-:Y:S05]  /*44a0*/  BSYNC B1 ;  /* 0x0000000000017941 */ /* 0x000fea0003800000 */
.L_x_50:
[----:B0----5:R-:W-:Y:S01]  /*44b0*/  FMUL R43, R107, R88 ;  /* 0x000000586b2b7220 */ /* 0x021fe20000400000 */
[----:B------:R-:W-:Y:S03]  /*44c0*/  BSSY B1, `(.L_x_52) ;  /* 0x0000008000017945 */ /* 0x000fe60003800000 */
[----:B------:R-:W-:-:S05]  /*44d0*/  FFMA R69, R190, R11, R43 ;  /* 0x0000000bbe457223 */ /* 0x000fca000000002b */
[----:B------:R0:W-:Y:S01]  /*44e0*/  @P1 STG.E desc[UR16][R40.64], R69 ;  /* 0x0000004528001986 */ /* 0x0001e2000c101910 */
[----:B------:R-:W-:-:S05]  /*44f0*/  IADD3 R42, P1, R30, R103, RZ ;  /* 0x000000671e2a7210 */ /* 0x000fca0007f3e0ff */
[----:B------:R-:W-:Y:S01]  /*4500*/  IMAD.X R43, R31, 0x1, R105, P1 ;  /* 0x000000011f2b7824 */ /* 0x000fe200008e0669 */
[----:B------:R-:W-:-:S13]  /*4510*/  ISETP.GT.AND P1, PT, R89, 0x8, P3 ;  /* 0x000000085900780c */ /* 0x000fda0001f24270 */
[----:B0-----:R-:W-:Y:S05]  /*4520*/  @!P1 BRA `(.L_x_53) ;  /* 0x0000000000049947 */ /* 0x001fea0003800000 */
[----:B------:R0:W5:Y:S02]  /*4530*/  LDG.E.LTC128B R107, desc[UR16][R44.64+0x20] ;  /* 0x000020102c6b7981 */ /* 0x000164000c1e1920 */
.L_x_53:
[----:B------:R-:W-:Y:S05]  /*4540*/  BSYNC B1 ;  /* 0x0000000000017941 */ /* 0x000fea0003800000 */
.L_x_52:
[----:B-----5:R-:W-:Y:S01]  /*4550*/  FMUL R69, R107, R88 ;  /* 0x000000586b457220 */ /* 0x020fe20000400000 */
        /* <DEDUP_REMOVED lines=8> */
.L_x_55:
[----:B------:R-:W-:Y:S05]  /*45e0*/  BSYNC B1 ;  /* 0x0000000000017941 */ /* 0x000fea0003800000 */
.L_x_54:
        /* <DEDUP_REMOVED lines=11> */
.L_x_57:
[----:B------:R-:W-:Y:S05]  /*46a0*/  BSYNC B1 ;  /* 0x0000000000017941 */ /* 0x000fea0003800000 */
.L_x_56:
        /* <DEDUP_REMOVED lines=11> */
.L_x_59:
[----:B------:R-:W-:Y:S05]  /*4760*/  BSYNC B1 ;  /* 0x0000000000017941 */ /* 0x000fea0003800000 */
.L_x_58:
        /* <DEDUP_REMOVED lines=9> */
.L_x_61:
[----:B------:R-:W-:Y:S05]  /*4800*/  BSYNC B1 ;  /* 0x0000000000017941 */ /* 0x000fea0003800000 */
.L_x_60:
        /* <DEDUP_REMOVED lines=9> */
.L_x_63:
[----:B------:R-:W-:Y:S05]  /*48a0*/  BSYNC B1 ;  /* 0x0000000000017941 */ /* 0x000fea0003800000 */
.L_x_62:
        /* <DEDUP_REMOVED lines=11> */
.L_x_65:
[----:B------:R-:W-:Y:S05]  /*4960*/  BSYNC B1 ;  /* 0x0000000000017941 */ /* 0x000fea0003800000 */
.L_x_64:
        /* <DEDUP_REMOVED lines=11> */
.L_x_67:
[----:B------:R-:W-:Y:S05]  /*4a20*/  BSYNC B1 ;  /* 0x0000000000017941 */ /* 0x000fea0003800000 */
.L_x_66:
[----:B0----5:R-:W-:Y:S01]  /*4a30*/  FMUL R59, R107, R88 ;  /* 0x000000586b3b7220 */ /* 0x021fe20000400000 */
[----:B------:R-:W-:Y:S03]  /*4a40*/  BSSY B1, `(.L_x_68) ;  /* 0x0000008000017945 */ /* 0x000fe60003800000 */
[----:B------:R-:W-:-:S05]  /*4a50*/  FFMA R87, R174, R11, R59 ;  /* 0x0000000bae577223 */ /* 0x000fca000000003b */
[----:B------:R0:W-:Y:S01]  /*4a60*/  @P1 STG.E desc[UR16][R56.64], R87 ;  /* 0x0000005738001986 */ /* 0x0001e2000c101910 */
[----:B------:R-:W-:-:S04]  /*4a70*/  IADD3 R58, P1, R50, R103, RZ ;  /* 0x00000067323a7210 */ /* 0x000fc80007f3e0ff */
[----:B------:R-:W-:Y:S02]  /*4a80*/  IADD3.X R59, R51, R105, RZ, P1, !PT ;  /* 0x00000069333b7210 */ /* 0x000fe40000ffe4ff */
[----:B------:R-:W-:-:S13]  /*4a90*/  ISETP.GT.AND P1, PT, R89, 0x8, P3 ;  /* 0x000000085900780c */ /* 0x000fda0001f24270 */
[----:B0-----:R-:W-:Y:S05]  /*4aa0*/  @!P1 BRA `(.L_x_69) ;  /* 0x0000000000049947 */ /* 0x001fea0003800000 */
[----:B------:R0:W5:Y:S02]  /*4ab0*/  LDG.E.LTC128B R107, desc[UR16][R60.64+0x20] ;  /* 0x000020103c6b7981 */ /* 0x000164000c1e1920 */
.L_x_69:
[----:B------:R-:W-:Y:S05]  /*4ac0*/  BSYNC B1 ;  /* 0x0000000000017941 */ /* 0x000fea0003800000 */
.L_x_68:
        /* <DEDUP_REMOVED lines=9> */
.L_x_71:
[----:B------:R-:W-:Y:S05]  /*4b60*/  BSYNC B1 ;  /* 0x0000000000017941 */ /* 0x000fea0003800000 */
.L_x_70:
[----:B-----5:R-:W-:Y:S01]  /*4b70*/  FMUL R87, R107, R88 ;  /* 0x000000586b577220 */ /* 0x020fe20000400000 */
[----:B------:R-:W-:Y:S01]  /*4b80*/  ISETP.GT.AND P6, PT, R99, 0x30, PT ;  /* 0x000000306300780c */ /* 0x000fe20003fc4270 */
[----:B------:R-:W-:Y:S02]  /*4b90*/  BSSY B1, `(.L_x_72) ;  /* 0x0000009000017945 */ /* 0x000fe40003800000 */
[----:B------:R-:W-:-:S05]  /*4ba0*/  FFMA R87, R170, R11, R87 ;  /* 0x0000000baa577223 */ /* 0x000fca0000000057 */
[----:B------:R1:W-:Y:S01]  /*4bb0*/  @P1 STG.E desc[UR16][R172.64+0x20], R87 ;  /* 0x00002057ac001986 */ /* 0x0003e2000c101910 */
[----:B------:R-:W-:-:S05]  /*4bc0*/  IADD3 R170, P1, R84, R103, RZ ;  /* 0x0000006754aa7210 */ /* 0x000fca0007f3e0ff */
[----:B------:R-:W-:Y:S01]  /*4bd0*/  IMAD.X R171, R85, 0x1, R105, P1 ;  /* 0x0000000155ab7824 */ /* 0x000fe200008e0669 */
[----:B------:R-:W-:Y:S02]  /*4be0*/  ISETP.GT.AND P1, PT, R89, RZ, P6 ;  /* 0x000000ff5900720c */ /* 0x000fe40003724270 */
[----:B-1----:R-:W-:-:S11]  /*4bf0*/  P2R R87, PR, RZ, 0x40 ;  /* 0x00000040ff577803 */ /* 0x002fd60000000000 */
[----:B------:R-:W-:Y:S05]  /*4c00*/  @!P1 BRA `(.L_x_73) ;  /* 0x0000000000049947 */ /* 0x000fea0003800000 */
[----:B------:R1:W5:Y:S02]  /*4c10*/  LDG.E.LTC128B R107, desc[UR16][R72.64] ;  /* 0x00000010486b7981 */ /* 0x000364000c1e1920 */
.L_x_73:
[----:B------:R-:W-:Y:S05]  /*4c20*/  BSYNC B1 ;  /* 0x0000000000017941 */ /* 0x000fea0003800000 */
.L_x_72:
[----:B-1---5:R-:W-:Y:S01]  /*4c30*/  FMUL R73, R107, R88 ;  /* 0x000000586b497220 */ /* 0x022fe20000400000 */
[----:B------:R-:W-:Y:S01]  /*4c40*/  ISETP.GT.AND P3, PT, R99, 0x31, PT ;  /* 0x000000316300780c */ /* 0x000fe20003f64270 */
[----:B------:R-:W-:Y:S02]  /*4c50*/  BSSY B1, `(.L_x_74) ;  /* 0x0000008000017945 */ /* 0x000fe40003800000 */
[----:B------:R-:W-:-:S05]  /*4c60*/  FFMA R87, R168, R11, R73 ;  /* 0x0000000ba8577223 */ /* 0x000fca0000000049 */
[----:B------:R1:W-:Y:S01]  /*4c70*/  @P1 STG.E desc[UR16][R170.64], R87 ;  /* 0x00000057aa001986 */ /* 0x0003e2000c101910 */
[----:B------:R-:W-:-:S05]  /*4c80*/  IADD3 R72, P1, R56, R103, RZ ;  /* 0x0000006738487210 */ /* 0x000fca0007f3e0ff */
[----:B------:R-:W-:Y:S01]  /*4c90*/  IMAD.X R73, R57, 0x1, R105, P1 ;  /* 0x0000000139497824 */ /* 0x000fe200008e0669 */
[----:B------:R-:W-:-:S13]  /*4ca0*/  ISETP.GT.AND P1, PT, R89, RZ, P3 ;  /* 0x000000ff5900720c */ /* 0x000fda0001f24270 */
[----:B-1----:R-:W-:Y:S05]  /*4cb0*/  @!P1 BRA `(.L_x_75) ;  /* 0x0000000000049947 */ /* 0x002fea0003800000 */
[----:B------:R1:W5:Y:S02]  /*4cc0*/  LDG.E.LTC128B R107, desc[UR16][R74.64] ;  /* 0x000000104a6b7981 */ /* 0x000364000c1e1920 */
.L_x_75:
[----:B------:R-:W-:Y:S05]  /*4cd0*/  BSYNC B1 ;  /* 0x0000000000017941 */ /* 0x000fea0003800000 */
.L_x_74:
[----:B-1---5:R-:W-:Y:S01]  /*4ce0*/  FMUL R75, R107, R88 ;  /* 0x000000586b4b7220 */ /* 0x022fe20000400000 */
[----:B------:R-:W-:Y:S03]  /*4cf0*/  BSSY B1, `(.L_x_76) ;  /* 0x0000008000017945 */ /* 0x000fe60003800000 */
[----:B------:R-:W-:-:S05]  /*4d00*/  FFMA R87, R166, R11, R75 ;  /* 0x0000000ba6577223 */ /* 0x000fca000000004b */
[----:B------:R1:W-:Y:S01]  /*4d10*/  @P1 STG.E desc[UR16][R72.64], R87 ;  /* 0x0000005748001986 */ /* 0x0003e2000c101910 */
[----:B------:R-:W-:-:S05]  /*4d20*/  IADD3 R74, P1, R58, R103, RZ ;  /* 0x000000673a4a7210 */ /* 0x000fca0007f3e0ff */
[----:B------:R-:W-:Y:S01]  /*4d30*/  IMAD.X R75, R59, 0x1, R105, P1 ;  /* 0x000000013b4b7824 */ /* 0x000fe200008e0669 */
[----:B------:R-:W-:-:S13]  /*4d40*/  ISETP.GT.AND P1, PT, R89, 0x8, P6 ;  /* 0x000000085900780c */ /* 0x000fda0003724270 */
[----:B-1----:R-:W-:Y:S05]  /*4d50*/  @!P1 BRA `(.L_x_77) ;  /* 0x0000000000049947 */ /* 0x002fea0003800000 */
[----:B------:R1:W5:Y:S02]  /*4d60*/  LDG.E.LTC128B R107, desc[UR16][R76.64+0x20] ;  /* 0x000020104c6b7981 */ /* 0x000364000c1e1920 */
.L_x_77:
[----:B------:R-:W-:Y:S05]  /*4d70*/  BSYNC B1 ;  /* 0x0000000000017941 */ /* 0x000fea0003800000 */
.L_x_76:
        /* <DEDUP_REMOVED lines=9> */
.L_x_79:
[----:B------:R-:W-:Y:S05]  /*4e10*/  BSYNC B1 ;  /* 0x0000000000017941 */ /* 0x000fea0003800000 */
.L_x_78:
[----:B-----5:R-:W-:Y:S01]  /*4e20*/  FMUL R87, R107, R88 ;  /* 0x000000586b577220 */ /* 0x020fe20000400000 */
[----:B------:R-:W-:Y:S01]  /*4e30*/  ISETP.GT.AND P2, PT, R99, 0x38, PT ;  /* 0x000000386300780c */ /* 0x000fe20003f44270 */
[----:B------:R-:W-:Y:S02]  /*4e40*/  BSSY B1, `(.L_x_80) ;  /* 0x0000008000017945 */ /* 0x000fe40003800000 */
[----:B------:R-:W-:-:S05]  /*4e50*/  FFMA R87, R162, R11, R87 ;  /* 0x0000000ba2577223 */ /* 0x000fca0000000057 */
[----:B------:R0:W-:Y:S01]  /*4e60*/  @P1 STG.E desc[UR16][R164.64+0x20], R87 ;  /* 0x00002057a4001986 */ /* 0x0001e2000c101910 */
[----:B------:R-:W-:-:S05]  /*4e70*/  IADD3 R162, P1, R170, R103, RZ ;  /* 0x00000067aaa27210 */ /* 0x000fca0007f3e0ff */
[----:B------:R-:W-:Y:S01]  /*4e80*/  IMAD.X R163, R171, 0x1, R105, P1 ;  /* 0x00000001aba37824 */ /* 0x000fe200008e0669 */
[----:B------:R-:W-:-:S13]  /*4e90*/  ISETP.GT.AND P1, PT, R89, RZ, P2 ;  /* 0x000000ff5900720c */ /* 0x000fda0001724270 */
[----:B0-----:R-:W-:Y:S05]  /*4ea0*/  @!P1 BRA `(.L_x_81) ;  /* 0x0000000000049947 */ /* 0x001fea0003800000 */
[----:B------:R0:W5:Y:S02]  /*4eb0*/  LDG.E.LTC128B R107, desc[UR16][R66.64] ;  /* 0x00000010426b7981 */ /* 0x000164000c1e1920 */
.L_x_81:
[----:B------:R-:W-:Y:S05]  /*4ec0*/  BSYNC B1 ;  /* 0x0000000000017941 */ /* 0x000fea0003800000 */
.L_x_80:
[----:B0----5:R-:W-:Y:S01]  /*4ed0*/  FMUL R67, R107, R88 ;  /* 0x000000586b437220 */ /* 0x021fe20000400000 */
[----:B------:R-:W-:Y:S03]  /*4ee0*/  BSSY B1, `(.L_x_82) ;  /* 0x0000009000017945 */ /* 0x000fe60003800000 */
[----:B------:R-:W-:-:S05]  /*4ef0*/  FFMA R87, R160, R11, R67 ;  /* 0x0000000ba0577223 */ /* 0x000fca0000000043 */
[----:B------:R0:W-:Y:S01]  /*4f00*/  @P1 STG.E desc[UR16][R162.64], R87 ;  /* 0x00000057a2001986 */ /* 0x0001e2000c101910 */
[----:B------:R-:W-:-:S05]  /*4f10*/  IADD3 R66, P1, R72, R103, RZ ;  /* 0x0000006748427210 */ /* 0x000fca0007f3e0ff */
[----:B------:R-:W-:Y:S01]  /*4f20*/  IMAD.X R67, R73, 0x1, R105, P1 ;  /* 0x0000000149437824 */ /* 0x000fe200008e0669 */
[----:B------:R-:W-:-:S04]  /*4f30*/  ISETP.GT.AND P1, PT, R99, 0x39, PT ;  /* 0x000000396300780c */ /* 0x000fc80003f24270 */
[----:B------:R-:W-:-:S13]  /*4f40*/  ISETP.GT.AND P5, PT, R89, RZ, P1 ;  /* 0x000000ff5900720c */ /* 0x000fda0000fa4270 */
[----:B0-----:R-:W-:Y:S05]  /*4f50*/  @!P5 BRA `(.L_x_83) ;  /* 0x000000000004d947 */ /* 0x001fea0003800000 */
[----:B------:R0:W5:Y:S02]  /*4f60*/  LDG.E.LTC128B R107, desc[UR16][R70.64] ;  /* 0x00000010466b7981 */ /* 0x000164000c1e1920 */
.L_x_83:
[----:B------:R-:W-:Y:S05]  /*4f70*/  BSYNC B1 ;  /* 0x0000000000017941 */ /* 0x000fea0003800000 */
.L_x_82:
[----:B0----5:R-:W-:Y:S01]  /*4f80*/  FMUL R71, R107, R88 ;  /* 0x000000586b477220 */ /* 0x021fe20000400000 */
[----:B------:R-:W-:Y:S03]  /*4f90*/  BSSY B1, `(.L_x_84) ;  /* 0x000000a000017945 */ /* 0x000fe60003800000 */
[----:B------:R-:W-:-:S05]  /*4fa0*/  FFMA R87, R158, R11, R71 ;  /* 0x0000000b9e577223 */ /* 0x000fca0000000047 */
[----:B------:R0:W-:Y:S01]  /*4fb0*/  @P5 STG.E desc[UR16][R66.64], R87 ;  /* 0x0000005742005986 */ /* 0x0001e2000c101910 */
[----:B------:R-:W-:-:S05]  /*4fc0*/  IADD3 R70, P5, R164, R103, RZ ;  /* 0x00000067a4467210 */ /* 0x000fca0007fbe0ff */
[----:B------:R-:W-:Y:S01]  /*4fd0*/  IMAD.X R71, R165, 0x1, R105, P5 ;  /* 0x00000001a5477824 */ /* 0x000fe200028e0669 */
[----:B------:R-:W-:-:S05]  /*4fe0*/  IADD3 R158, P5, R74, R103, RZ ;  /* 0x000000674a9e7210 */ /* 0x000fca0007fbe0ff */
[----:B------:R-:W-:Y:S01]  /*4ff0*/  IMAD.X R159, R75, 0x1, R105, P5 ;  /* 0x000000014b9f7824 */ /* 0x000fe200028e0669 */
[----:B------:R-:W-:-:S13]  /*5000*/  ISETP.GT.AND P5, PT, R89, 0x8, P2 ;  /* 0x000000085900780c */ /* 0x000fda00017a4270 */
[----:B0-----:R-:W-:Y:S05]  /*5010*/  @!P5 BRA `(.L_x_85) ;  /* 0x000000000004d947 */ /* 0x001fea0003800000 */
[----:B------:R0:W5:Y:S02]  /*5020*/  LDG.E.LTC128B R107, desc[UR16][R12.64+0x20] ;  /* 0x000020100c6b7981 */ /* 0x000164000c1e1920 */
.L_x_85:
[----:B------:R-:W-:Y:S05]  /*5030*/  BSYNC B1 ;  /* 0x0000000000017941 */ /* 0x000fea0003800000 */
.L_x_84:
[----:B-----5:R-:W-:Y:S01]  /*5040*/  FMUL R87, R107, R88 ;  /* 0x000000586b577220 */ /* 0x020fe20000400000 */
[----:B------:R-:W-:Y:S03]  /*5050*/  BSSY B1, `(.L_x_86) ;  /* 0x0000006000017945 */ /* 0x000fe60003800000 */
[----:B------:R-:W-:-:S05]  /*5060*/  FFMA R87, R156, R11, R87 ;  /* 0x0000000b9c577223 */ /* 0x000fca0000000057 */
[----:B------:R0:W-:Y:S01]  /*5070*/  @P5 STG.E desc[UR16][R158.64+0x20], R87 ;  /* 0x000020579e005986 */ /* 0x0001e2000c101910 */
[----:B------:R-:W-:-:S13]  /*5080*/  ISETP.GT.AND P5, PT, R89, 0x8, P1 ;  /* 0x000000085900780c */ /* 0x000fda0000fa4270 */
[----:B0-----:R-:W-:Y:S05]  /*5090*/  @!P5 BRA `(.L_x_87) ;  /* 0x000000000004d947 */ /* 0x001fea0003800000 */
[----:B------:R0:W5:Y:S02]  /*50a0*/  LDG.E.LTC128B R107, desc[UR16][R64.64+0x20] ;  /* 0x00002010406b7981 */ /* 0x000164000c1e1920 */
.L_x_87:
[----:B------:R-:W-:Y:S05]  /*50b0*/  BSYNC B1 ;  /* 0x0000000000017941 */ /* 0x000fea0003800000 */
.L_x_86:
[----:B-----5:R-:W-:Y:S01]  /*50c0*/  FMUL R87, R107, R88 ;  /* 0x000000586b577220 */ /* 0x020fe20000400000 */
[----:B------:R-:W-:Y:S03]  /*50d0*/  BSSY B1, `(.L_x_88) ;  /* 0x0000006000017945 */ /* 0x000fe60003800000 */
[----:B------:R-:W-:-:S05]  /*50e0*/  FFMA R87, R154, R11, R87 ;  /* 0x0000000b9a577223 */ /* 0x000fca0000000057 */
[----:B------:R0:W-:Y:S01]  /*50f0*/  @P5 STG.E desc[UR16][R70.64+0x20], R87 ;  /* 0x0000205746005986 */ /* 0x0001e2000c101910 */
[----:B------:R-:W-:-:S13]  /*5100*/  ISETP.GT.AND P5, PT, R89, 0x80, P0 ;  /* 0x000000805900780c */ /* 0x000fda00007a4270 */
[----:B0-----:R-:W-:Y:S05]  /*5110*/  @!P5 BRA `(.L_x_89) ;  /* 0x000000000004d947 */ /* 0x001fea0003800000 */
[----:B------:R0:W5:Y:S02]  /*5120*/  LDG.E.LTC128B R107, desc[UR16][R16.64+0x200] ;  /* 0x00020010106b7981 */ /* 0x000164000c1e1920 */
.L_x_89:
[----:B------:R-:W-:Y:S05]  /*5130*/  BSYNC B1 ;  /* 0x0000000000017941 */ /* 0x000fea0003800000 */
.L_x_88:
[----:B-----5:R-:W-:Y:S01]  /*5140*/  FMUL R87, R107, R88 ;  /* 0x000000586b577220 */ /* 0x020fe20000400000 */
[----:B------:R-:W-:Y:S03]  /*5150*/  BSSY B1, `(.L_x_90) ;  /* 0x0000007000017945 */ /* 0x000fe60003800000 */
[----:B------:R-:W-:-:S05]  /*5160*/  FFMA R87, R152, R11, R87 ;  /* 0x0000000b98577223 */ /* 0x000fca0000000057 */
[----:B------:R0:W-:Y:S01]  /*5170*/  @P5 STG.E desc[UR16][R14.64+0x200], R87 ;  /* 0x000200570e005986 */ /* 0x0001e2000c101910 */
[----:B------:R-:W-:-:S04]  /*5180*/  LOP3.LUT P5, RZ, R91, 0x2, RZ, 0xc0, !PT ;  /* 0x000000025bff7812 */ /* 0x000fc800078ac0ff */
[----:B------:R-:W-:-:S13]  /*5190*/  ISETP.GT.AND P5, PT, R89, 0x80, P5 ;  /* 0x000000805900780c */ /* 0x000fda0002fa4270 */
[----:B0-----:R-:W-:Y:S05]  /*51a0*/  @!P5 BRA `(.L_x_91) ;  /* 0x000000000004d947 */ /* 0x001fea0003800000 */
[----:B------:R0:W5:Y:S02]  /*51b0*/  LDG.E.LTC128B R107, desc[UR16][R20.64+0x200] ;  /* 0x00020010146b7981 */ /* 0x000164000c1e1920 */
.L_x_91:
[----:B------:R-:W-:Y:S05]  /*51c0*/  BSYNC B1 ;  /* 0x0000000000017941 */ /* 0x000fea0003800000 */
.L_x_90:
[----:B-----5:R-:W-:Y:S01]  /*51d0*/  FMUL R87, R107, R88 ;  /* 0x000000586b577220 */ /* 0x020fe20000400000 */
[----:B------:R-:W-:Y:S01]  /*51e0*/  ISETP.GT.AND P0, PT, R89, 0x88, P0 ;  /* 0x000000885900780c */ /* 0x000fe20000704270 */
[----:B------:R-:W-:Y:S02]  /*51f0*/  BSSY B1, `(.L_x_92) ;  /* 0x0000005000017945 */ /* 0x000fe40003800000 */
[----:B------:R-:W-:-:S05]  /*5200*/  FFMA R87, R150, R11, R87 ;  /* 0x0000000b96577223 */ /* 0x000fca0000000057 */
[----:B------:R0:W-:Y:S05]  /*5210*/  @P5 STG.E desc[UR16][R18.64+0x200], R87 ;  /* 0x0002005712005986 */ /* 0x0001ea000c101910 */
[----:B------:R-:W-:Y:S05]  /*5220*/  @!P0 BRA `(.L_x_93) ;  /* 0x0000000000048947 */ /* 0x000fea0003800000 */
[----:B------:R0:W5:Y:S02]  /*5230*/  LDG.E.LTC128B R107, desc[UR16][R16.64+0x220] ;  /* 0x00022010106b7981 */ /* 0x000164000c1e1920 */
.L_x_93:
[----:B------:R-:W-:Y:S05]  /*5240*/  BSYNC B1 ;  /* 0x0000000000017941 */ /* 0x000fea0003800000 */
.L_x_92:
[----:B0----5:R-:W-:Y:S01]  /*5250*/  FMUL R17, R107, R88 ;  /* 0x000000586b117220 */ /* 0x021fe20000400000 */
[----:B------:R-:W-:Y:S01]  /*5260*/  LOP3.LUT P5, RZ, R91, 0x2, RZ, 0xc0, !PT ;  /* 0x000000025bff7812 */ /* 0x000fe200078ac0ff */
[----:B------:R-:W-:Y:S02]  /*5270*/  BSSY B1, `(.L_x_94) ;  /* 0x0000006000017945 */ /* 0x000fe40003800000 */
[----:B------:R-:W-:-:S05]  /*5280*/  FFMA R17, R148, R11, R17 ;  /* 0x0000000b94117223 */ /* 0x000fca0000000011 */
[----:B------:R0:W-:Y:S01]  /*5290*/  @P0 STG.E desc[UR16][R14.64+0x220], R17 ;  /* 0x000220110e000986 */ /* 0x0001e2000c101910 */
[----:B------:R-:W-:-:S13]  /*52a0*/  ISETP.GT.AND P0, PT, R89, 0x88, P5 ;  /* 0x000000885900780c */ /* 0x000fda0002f04270 */
[----:B0-----:R-:W-:Y:S05]  /*52b0*/  @!P0 BRA `(.L_x_95) ;  /* 0x0000000000048947 */ /* 0x001fea0003800000 */
[----:B------:R0:W5:Y:S02]  /*52c0*/  LDG.E.LTC128B R107, desc[UR16][R20.64+0x220] ;  /* 0x00022010146b7981 */ /* 0x000164000c1e1920 */
.L_x_95:
[----:B------:R-:W-:Y:S05]  /*52d0*/  BSYNC B1 ;  /* 0x0000000000017941 */ /* 0x000fea0003800000 */
.L_x_94:
[----:B-----5:R-:W-:Y:S01]  /*52e0*/  FMUL R15, R107, R88 ;  /* 0x000000586b0f7220 */ /* 0x020fe20000400000 */
[----:B------:R-:W-:Y:S01]  /*52f0*/  LOP3.LUT P5, RZ, R91, 0x4, RZ, 0xc0, !PT ;  /* 0x000000045bff7812 */ /* 0x000fe200078ac0ff */
[----:B------:R-:W-:Y:S02]  /*5300*/  BSSY B1, `(.L_x_96) ;  /* 0x0000006000017945 */ /* 0x000fe40003800000 */
[----:B------:R-:W-:-:S05]  /*5310*/  FFMA R15, R146, R11, R15 ;  /* 0x0000000b920f7223 */ /* 0x000fca000000000f */
[----:B------:R0:W-:Y:S01]  /*5320*/  @P0 STG.E desc[UR16][R18.64+0x220], R15 ;  /* 0x0002200f12000986 */ /* 0x0001e2000c101910 */
[----:B------:R-:W-:-:S13]  /*5330*/  ISETP.GT.AND P0, PT, R89, 0x80, P5 ;  /* 0x000000805900780c */ /* 0x000fda0002f04270 */
[----:B0-----:R-:W-:Y:S05]  /*5340*/  @!P0 BRA `(.L_x_97) ;  /* 0x0000000000048947 */ /* 0x001fea0003800000 */
[----:B------:R0:W5:Y:S02]  /*5350*/  LDG.E.LTC128B R107, desc[UR16][R24.64+0x200] ;  /* 0x00020010186b7981 */ /* 0x000164000c1e1920 */
.L_x_97:
[----:B------:R-:W-:Y:S05]  /*5360*/  BSYNC B1 ;  /* 0x0000000000017941 */ /* 0x000fea0003800000 */
.L_x_96:
[----:B-----5:R-:W-:Y:S01]  /*5370*/  FMUL R15, R107, R88 ;  /* 0x000000586b0f7220 */ /* 0x020fe20000400000 */
[----:B------:R-:W-:Y:S03]  /*5380*/  BSSY B1, `(.L_x_98) ;  /* 0x0000006000017945 */ /* 0x000fe60003800000 */
[----:B------:R-:W-:-:S05]  /*5390*/  FFMA R15, R144, R11, R15 ;  /* 0x0000000b900f7223 */ /* 0x000fca000000000f */
[----:B------:R0:W-:Y:S01]  /*53a0*/  @P0 STG.E desc[UR16][R22.64+0x200], R15 ;  /* 0x0002000f16000986 */ /* 0x0001e2000c101910 */
[----:B------:R-:W-:-:S13]  /*53b0*/  ISETP.GT.AND P0, PT, R89, 0x80, P4 ;  /* 0x000000805900780c */ /* 0x000fda0002704270 */
[----:B0-----:R-:W-:Y:S05]  /*53c0*/  @!P0 BRA `(.L_x_99) ;  /* 0x0000000000048947 */ /* 0x001fea0003800000 */
[----:B------:R0:W5:Y:S02]  /*53d0*/  LDG.E.LTC128B R107, desc[UR16][R28.64+0x200] ;  /* 0x000200101c6b7981 */ /* 0x000164000c1e1920 */
.L_x_99:
[----:B------:R-:W-:Y:S05]  /*53e0*/  BSYNC B1 ;  /* 0x0000000000017941 */ /* 0x000fea0003800000 */
.L_x_98:
[----:B-----5:R-:W-:Y:S01]  /*53f0*/  FMUL R15, R107, R88 ;  /* 0x000000586b0f7220 */ /* 0x020fe20000400000 */
[----:B------:R-:W-:Y:S03]  /*5400*/  BSSY B1, `(.L_x_100) ;  /* 0x0000006000017945 */ /* 0x000fe60003800000 */
[----:B------:R-:W-:-:S05]  /*5410*/  FFMA R15, R142, R11, R15 ;  /* 0x0000000b8e0f7223 */ /* 0x000fca000000000f */
[----:B------:R0:W-:Y:S01]  /*5420*/  @P0 STG.E desc[UR16][R26.64+0x200], R15 ;  /* 0x0002000f1a000986 */ /* 0x0001e2000c101910 */
[----:B------:R-:W-:-:S13]  /*5430*/  ISETP.GT.AND P0, PT, R89, 0x88, P5 ;  /* 0x000000885900780c */ /* 0x000fda0002f04270 */
[----:B0-----:R-:W-:Y:S05]  /*5440*/  @!P0 BRA `(.L_x_101) ;  /* 0x0000000000048947 */ /* 0x001fea0003800000 */
[----:B------:R0:W5:Y:S02]  /*5450*/  LDG.E.LTC128B R107, desc[UR16][R24.64+0x220] ;  /* 0x00022010186b7981 */ /* 0x000164000c1e1920 */
.L_x_101:
[----:B------:R-:W-:Y:S05]  /*5460*/  BSYNC B1 ;  /* 0x0000000000017941 */ /* 0x000fea0003800000 */
.L_x_100:
[----:B-----5:R-:W-:Y:S01]  /*5470*/  FMUL R15, R107, R88 ;  /* 0x000000586b0f7220 */ /* 0x020fe20000400000 */
[----:B------:R-:W-:Y:S01]  /*5480*/  ISETP.GT.AND P4, PT, R89, 0x88, P4 ;  /* 0x000000885900780c */ /* 0x000fe20002784270 */
[----:B------:R-:W-:Y:S02]  /*5490*/  BSSY B1, `(.L_x_102) ;  /* 0x0000005000017945 */ /* 0x000fe40003800000 */
[----:B------:R-:W-:-:S05]  /*54a0*/  FFMA R15, R140, R11, R15 ;  /* 0x0000000b8c0f7223 */ /* 0x000fca000000000f */
[----:B------:R0:W-:Y:S05]  /*54b0*/  @P0 STG.E desc[UR16][R22.64+0x220], R15 ;  /* 0x0002200f16000986 */ /* 0x0001ea000c101910 */
[----:B------:R-:W-:Y:S05]  /*54c0*/  @!P4 BRA `(.L_x_103) ;  /* 0x000000000004c947 */ /* 0x000fea0003800000 */
[----:B------:R0:W5:Y:S02]  /*54d0*/  LDG.E.LTC128B R107, desc[UR16][R28.64+0x220] ;  /* 0x000220101c6b7981 */ /* 0x000164000c1e1920 */
.L_x_103:
[----:B------:R-:W-:Y:S05]  /*54e0*/  BSYNC B1 ;  /* 0x0000000000017941 */ /* 0x000fea0003800000 */
.L_x_102:
[----:B0----5:R-:W-:Y:S01]  /*54f0*/  FMUL R15, R107, R88 ;  /* 0x000000586b0f7220 */ /* 0x021fe20000400000 */
[----:B------:R-:W-:Y:S01]  /*5500*/  LOP3.LUT P5, RZ, R91, 0x10, RZ, 0xc0, !PT ;  /* 0x000000105bff7812 */ /* 0x000fe200078ac0ff */
[----:B------:R-:W-:Y:S02]  /*5510*/  BSSY B1, `(.L_x_104) ;  /* 0x0000006000017945 */ /* 0x000fe40003800000 */
[----:B------:R-:W-:Y:S01]  /*5520*/  FFMA R15, R138, R11, R15 ;  /* 0x0000000b8a0f7223 */ /* 0x000fe2000000000f */
[----:B------:R-:W-:-:S04]  /*5530*/  ISETP.GT.AND P0, PT, R89, 0x80, P5 ;  /* 0x000000805900780c */ /* 0x000fc80002f04270 */
[----:B------:R0:W-:Y:S09]  /*5540*/  @P4 STG.E desc[UR16][R26.64+0x220], R15 ;  /* 0x0002200f1a004986 */ /* 0x0001f2000c101910 */
[----:B------:R-:W-:Y:S05]  /*5550*/  @!P0 BRA `(.L_x_105) ;  /* 0x0000000000048947 */ /* 0x000fea0003800000 */
[----:B------:R0:W5:Y:S02]  /*5560*/  LDG.E.LTC128B R107, desc[UR16][R36.64+0x200] ;  /* 0x00020010246b7981 */ /* 0x000164000c1e1920 */
.L_x_105:
[----:B------:R-:W-:Y:S05]  /*5570*/  BSYNC B1 ;  /* 0x0000000000017941 */ /* 0x000fea0003800000 */
.L_x_104:
[----:B0----5:R-:W-:Y:S01]  /*5580*/  FMUL R15, R107, R88 ;  /* 0x000000586b0f7220 */ /* 0x021fe20000400000 */
[----:B------:R-:W-:Y:S01]  /*5590*/  @P0 IMAD.MOV.U32 R14, RZ, RZ, R30 ;  /* 0x000000ffff0e0224 */ /* 0x000fe200078e001e */
[----:B------:R-:W-:Y:S01]  /*55a0*/  ISETP.NE.AND P4, PT, R6, RZ, PT ;  /* 0x000000ff0600720c */ /* 0x000fe20003f85270 */
[----:B------:R-:W-:Y:S01]  /*55b0*/  BSSY B1, `(.L_x_106) ;  /* 0x0000007000017945 */ /* 0x000fe20003800000 */
[----:B------:R-:W-:Y:S01]  /*55c0*/  FFMA R17, R136, R11, R15 ;  /* 0x0000000b88117223 */ /* 0x000fe2000000000f */
[----:B------:R-:W-:-:S05]  /*55d0*/  @P0 IMAD.MOV.U32 R15, RZ, RZ, R31 ;  /* 0x000000ffff0f0224 */ /* 0x000fca00078e001f */
[----:B------:R0:W-:Y:S01]  /*55e0*/  @P0 STG.E desc[UR16][R14.64+0x200], R17 ;  /* 0x000200110e000986 */ /* 0x0001e2000c101910 */
[----:B------:R-:W-:-:S13]  /*55f0*/  ISETP.GT.AND P0, PT, R89, 0x80, P4 ;  /* 0x000000805900780c */ /* 0x000fda0002704270 */
[----:B0-----:R-:W-:Y:S05]  /*5600*/  @!P0 BRA `(.L_x_107) ;  /* 0x0000000000048947 */ /* 0x001fea0003800000 */
[----:B------:R0:W5:Y:S02]  /*5610*/  LDG.E.LTC128B R107, desc[UR16][R38.64+0x200] ;  /* 0x00020010266b7981 */ /* 0x000164000c1e1920 */
.L_x_107:
[----:B------:R-:W-:Y:S05]  /*5620*/  BSYNC B1 ;  /* 0x0000000000017941 */ /* 0x000fea0003800000 */
.L_x_106:
[----:B-----5:R-:W-:Y:S01]  /*5630*/  FMUL R15, R107, R88 ;  /* 0x000000586b0f7220 */ /* 0x020fe20000400000 */
[----:B------:R-:W-:Y:S01]  /*5640*/  @P0 IMAD.MOV.U32 R14, RZ, RZ, R34 ;  /* 0x000000ffff0e0224 */ /* 0x000fe200078e0022 */
[----:B------:R-:W-:Y:S02]  /*5650*/  BSSY B1, `(.L_x_108) ;  /* 0x0000007000017945 */ /* 0x000fe40003800000 */
[----:B------:R-:W-:Y:S01]  /*5660*/  FFMA R17, R134, R11, R15 ;  /* 0x0000000b86117223 */ /* 0x000fe2000000000f */
[----:B------:R-:W-:-:S05]  /*5670*/  @P0 IMAD.MOV.U32 R15, RZ, RZ, R35 ;  /* 0x000000ffff0f0224 */ /* 0x000fca00078e0023 */
[----:B------:R0:W-:Y:S01]  /*5680*/  @P0 STG.E desc[UR16][R14.64+0x200], R17 ;  /* 0x000200110e000986 */ /* 0x0001e2000c101910 */
[----:B------:R-:W-:-:S13]  /*5690*/  ISETP.GT.AND P0, PT, R89, 0x88, P5 ;  /* 0x000000885900780c */ /* 0x000fda0002f04270 */
[----:B0-----:R-:W-:Y:S05]  /*56a0*/  @!P0 BRA `(.L_x_109) ;  /* 0x0000000000048947 */ /* 0x001fea0003800000 */
[----:B------:R0:W5:Y:S02]  /*56b0*/  LDG.E.LTC128B R107, desc[UR16][R36.64+0x220] ;  /* 0x00022010246b7981 */ /* 0x000164000c1e1920 */
.L_x_109:
[----:B------:R-:W-:Y:S05]  /*56c0*/  BSYNC B1 ;  /* 0x0000000000017941 */ /* 0x000fea0003800000 */
.L_x_108:
[----:B-----5:R-:W-:Y:S01]  /*56d0*/  FMUL R15, R107, R88 ;  /* 0x000000586b0f7220 */ /* 0x020fe20000400000 */
[----:B------:R-:W-:Y:S03]  /*56e0*/  BSSY B1, `(.L_x_110) ;  /* 0x0000006000017945 */ /* 0x000fe60003800000 */
[----:B------:R-:W-:-:S05]  /*56f0*/  FFMA R15, R132, R11, R15 ;  /* 0x0000000b840f7223 */ /* 0x000fca000000000f */
[----:B------:R0:W-:Y:S01]  /*5700*/  @P0 STG.E desc[UR16][R30.64+0x220], R15 ;  /* 0x0002200f1e000986 */ /* 0x0001e2000c101910 */
[----:B------:R-:W-:-:S13]  /*5710*/  ISETP.GT.AND P0, PT, R89, 0x88, P4 ;  /* 0x000000885900780c */ /* 0x000fda0002704270 */
[----:B0-----:R-:W-:Y:S05]  /*5720*/  @!P0 BRA `(.L_x_111) ;  /* 0x0000000000048947 */ /* 0x001fea0003800000 */
[----:B------:R0:W5:Y:S02]  /*5730*/  LDG.E.LTC128B R107, desc[UR16][R38.64+0x220] ;  /* 0x00022010266b7981 */ /* 0x000164000c1e1920 */
.L_x_111:
[----:B------:R-:W-:Y:S05]  /*5740*/  BSYNC B1 ;  /* 0x0000000000017941 */ /* 0x000fea0003800000 */
.L_x_110:
[----:B-----5:R-:W-:Y:S01]  /*5750*/  FMUL R15, R107, R88 ;  /* 0x000000586b0f7220 */ /* 0x020fe20000400000 */
[----:B------:R-:W-:Y:S01]  /*5760*/  ISETP.NE.AND P5, PT, R95, RZ, PT ;  /* 0x000000ff5f00720c */ /* 0x000fe20003fa5270 */
[----:B------:R-:W-:Y:S02]  /*5770*/  BSSY B1, `(.L_x_112) ;  /* 0x0000006000017945 */ /* 0x000fe40003800000 */
[----:B------:R-:W-:-:S05]  /*5780*/  FFMA R15, R130, R11, R15 ;  /* 0x0000000b820f7223 */ /* 0x000fca000000000f */
[----:B------:R0:W-:Y:S01]  /*5790*/  @P0 STG.E desc[UR16][R34.64+0x220], R15 ;  /* 0x0002200f22000986 */ /* 0x0001e2000c101910 */
[----:B------:R-:W-:-:S13]  /*57a0*/  ISETP.GT.AND P0, PT, R89, 0x80, P5 ;  /* 0x000000805900780c */ /* 0x000fda0002f04270 */
[----:B0-----:R-:W-:Y:S05]  /*57b0*/  @!P0 BRA `(.L_x_113) ;  /* 0x0000000000048947 */ /* 0x001fea0003800000 */
[----:B------:R0:W5:Y:S02]  /*57c0*/  LDG.E.LTC128B R107, desc[UR16][R44.64+0x200] ;  /* 0x000200102c6b7981 */ /* 0x000164000c1e1920 */
.L_x_113:
[----:B------:R-:W-:Y:S05]  /*57d0*/  BSYNC B1 ;  /* 0x0000000000017941 */ /* 0x000fea0003800000 */
.L_x_112:
        /* <DEDUP_REMOVED lines=8> */
.L_x_115:
[----:B------:R-:W-:Y:S05]  /*5860*/  BSYNC B1 ;  /* 0x0000000000017941 */ /* 0x000fea0003800000 */
.L_x_114:
[----:B-----5:R-:W-:Y:S01]  /*5870*/  FMUL R15, R107, R88 ;  /* 0x000000586b0f7220 */ /* 0x020fe20000400000 */
[----:B------:R-:W-:Y:S03]  /*5880*/  BSSY B1, `(.L_x_116) ;  /* 0x0000006000017945 */ /* 0x000fe60003800000 */
[----:B------:R-:W-:-:S05]  /*5890*/  FFMA R15, R126, R11, R15 ;  /* 0x0000000b7e0f7223 */ /* 0x000fca000000000f */
[----:B------:R0:W-:Y:S01]  /*58a0*/  @P0 STG.E desc[UR16][R40.64+0x200], R15 ;  /* 0x0002000f28000986 */ /* 0x0001e2000c101910 */
[----:B------:R-:W-:-:S13]  /*58b0*/  ISETP.GT.AND P0, PT, R89, 0x88, P5 ;  /* 0x000000885900780c */ /* 0x000fda0002f04270 */
[----:B0-----:R-:W-:Y:S05]  /*58c0*/  @!P0 BRA `(.L_x_117) ;  /* 0x0000000000048947 */ /* 0x001fea0003800000 */
[----:B------:R0:W5:Y:S02]  /*58d0*/  LDG.E.LTC128B R107, desc[UR16][R44.64+0x220] ;  /* 0x000220102c6b7981 */ /* 0x000164000c1e1920 */
.L_x_117:
[----:B------:R-:W-:Y:S05]  /*58e0*/  BSYNC B1 ;  /* 0x0000000000017941 */ /* 0x000fea0003800000 */
.L_x_116:
[----:B-----5:R-:W-:Y:S01]  /*58f0*/  FMUL R15, R107, R88 ;  /* 0x000000586b0f7220 */ /* 0x020fe20000400000 */
[----:B------:R-:W-:Y:S03]  /*5900*/  BSSY B1, `(.L_x_118) ;  /* 0x0000006000017945 */ /* 0x000fe60003800000 */
[----:B------:R-:W-:-:S05]  /*5910*/  FFMA R15, R124, R11, R15 ;  /* 0x0000000b7c0f7223 */ /* 0x000fca000000000f */
[----:B------:R0:W-:Y:S01]  /*5920*/  @P0 STG.E desc[UR16][R42.64+0x220], R15 ;  /* 0x0002200f2a000986 */ /* 0x0001e2000c101910 */
[----:B------:R-:W-:-:S13]  /*5930*/  ISETP.GT.AND P0, PT, R89, 0x88, P4 ;  /* 0x000000885900780c */ /* 0x000fda0002704270 */
[----:B0-----:R-:W-:Y:S05]  /*5940*/  @!P0 BRA `(.L_x_119) ;  /* 0x0000000000048947 */ /* 0x001fea0003800000 */
[----:B------:R0:W5:Y:S02]  /*5950*/  LDG.E.LTC128B R107, desc[UR16][R46.64+0x220] ;  /* 0x000220102e6b7981 */ /* 0x000164000c1e1920 */
.L_x_119:
[----:B------:R-:W-:Y:S05]  /*5960*/  BSYNC B1 ;  /* 0x0000000000017941 */ /* 0x000fea0003800000 */
.L_x_118:
        /* <DEDUP_REMOVED lines=8> */
.L_x_121:
[----:B------:R-:W-:Y:S05]  /*59f0*/  BSYNC B1 ;  /* 0x0000000000017941 */ /* 0x000fea0003800000 */
.L_x_120:
        /* <DEDUP_REMOVED lines=8> */
.L_x_123:
[----:B------:R-:W-:Y:S05]  /*5a80*/  BSYNC B1 ;  /* 0x0000000000017941 */ /* 0x000fea0003800000 */
.L_x_122:
[----:B-----5:R-:W-:Y:S01]  /*5a90*/  FMUL R15, R107, R88 ;  /* 0x000000586b0f7220 */ /* 0x020fe20000400000 */
[----:B------:R-:W-:Y:S03]  /*5aa0*/  BSSY B1, `(.L_x_124) ;  /* 0x0000006000017945 */ /* 0x000fe60003800000 */
[----:B------:R-:W-:-:S05]  /*5ab0*/  FFMA R15, R118, R11, R15 ;  /* 0x0000000b760f7223 */ /* 0x000fca000000000f */
[----:B------:R0:W-:Y:S01]  /*5ac0*/  @P0 STG.E desc[UR16][R48.64+0x200], R15 ;  /* 0x0002000f30000986 */ /* 0x0001e2000c101910 */
[----:B------:R-:W-:-:S13]  /*5ad0*/  ISETP.GT.AND P0, PT, R89, 0x88, P5 ;  /* 0x000000885900780c */ /* 0x000fda0002f04270 */
[----:B0-----:R-:W-:Y:S05]  /*5ae0*/  @!P0 BRA `(.L_x_125) ;  /* 0x0000000000048947 */ /* 0x001fea0003800000 */
[----:B------:R0:W5:Y:S02]  /*5af0*/  LDG.E.LTC128B R107, desc[UR16][R52.64+0x220] ;  /* 0x00022010346b7981 */ /* 0x000164000c1e1920 */
.L_x_125:
[----:B------:R-:W-:Y:S05]  /*5b00*/  BSYNC B1 ;  /* 0x0000000000017941 */ /* 0x000fea0003800000 */
.L_x_124:
[----:B-----5:R-:W-:Y:S01]  /*5b10*/  FMUL R15, R107, R88 ;  /* 0x000000586b0f7220 */ /* 0x020fe20000400000 */
[----:B------:R-:W-:Y:S03]  /*5b20*/  BSSY B1, `(.L_x_126) ;  /* 0x0000006000017945 */ /* 0x000fe60003800000 */
[----:B------:R-:W-:-:S05]  /*5b30*/  FFMA R15, R116, R11, R15 ;  /* 0x0000000b740f7223 */ /* 0x000fca000000000f */
[----:B------:R0:W-:Y:S01]  /*5b40*/  @P0 STG.E desc[UR16][R50.64+0x220], R15 ;  /* 0x0002200f32000986 */ /* 0x0001e2000c101910 */
[----:B------:R-:W-:-:S13]  /*5b50*/  ISETP.GT.AND P0, PT, R89, 0x88, P4 ;  /* 0x000000885900780c */ /* 0x000fda0002704270 */
[----:B0-----:R-:W-:Y:S05]  /*5b60*/  @!P0 BRA `(.L_x_127) ;  /* 0x0000000000048947 */ /* 0x001fea0003800000 */
[----:B------:R0:W5:Y:S02]  /*5b70*/  LDG.E.LTC128B R107, desc[UR16][R54.64+0x220] ;  /* 0x00022010366b7981 */ /* 0x000164000c1e1920 */
.L_x_127:
[----:B------:R-:W-:Y:S05]  /*5b80*/  BSYNC B1 ;  /* 0x0000000000017941 */ /* 0x000fea0003800000 */
.L_x_126:
        /* <DEDUP_REMOVED lines=8> */
.L_x_129:
[----:B------:R-:W-:Y:S05]  /*5c10*/  BSYNC B1 ;  /* 0x0000000000017941 */ /* 0x000fea0003800000 */
.L_x_128:
        /* <DEDUP_REMOVED lines=8> */
.L_x_131:
[----:B------:R-:W-:Y:S05]  /*5ca0*/  BSYNC B1 ;  /* 0x0000000000017941 */ /* 0x000fea0003800000 */
.L_x_130:
[----:B-----5:R-:W-:Y:S01]  /*5cb0*/  FMUL R15, R107, R88 ;  /* 0x000000586b0f7220 */ /* 0x020fe20000400000 */
[----:B------:R-:W-:Y:S03]  /*5cc0*/  BSSY B1, `(.L_x_132) ;  /* 0x0000006000017945 */ /* 0x000fe60003800000 */
[----:B------:R-:W-:-:S05]  /*5cd0*/  FFMA R15, R110, R11, R15 ;  /* 0x0000000b6e0f7223 */ /* 0x000fca000000000f */
[----:B------:R0:W-:Y:S01]  /*5ce0*/  @P0 STG.E desc[UR16][R56.64+0x200], R15 ;  /* 0x0002000f38000986 */ /* 0x0001e2000c101910 */
[----:B------:R-:W-:-:S13]  /*5cf0*/  ISETP.GT.AND P0, PT, R89, 0x88, P5 ;  /* 0x000000885900780c */ /* 0x000fda0002f04270 */
[----:B0-----:R-:W-:Y:S05]  /*5d00*/  @!P0 BRA `(.L_x_133) ;  /* 0x0000000000048947 */ /* 0x001fea0003800000 */
[----:B------:R0:W5:Y:S02]  /*5d10*/  LDG.E.LTC128B R107, desc[UR16][R60.64+0x220] ;  /* 0x000220103c6b7981 */ /* 0x000164000c1e1920 */
.L_x_133:
[----:B------:R-:W-:Y:S05]  /*5d20*/  BSYNC B1 ;  /* 0x0000000000017941 */ /* 0x000fea0003800000 */
.L_x_132:
[----:B-----5:R-:W-:Y:S01]  /*5d30*/  FMUL R15, R107, R88 ;  /* 0x000000586b0f7220 */ /* 0x020fe20000400000 */
[----:B------:R-:W-:Y:S01]  /*5d40*/  ISETP.GT.AND P4, PT, R89, 0x88, P4 ;  /* 0x000000885900780c */ /* 0x000fe20002784270 */
[----:B------:R-:W-:Y:S02]  /*5d50*/  BSSY B1, `(.L_x_134) ;  /* 0x0000005000017945 */ /* 0x000fe40003800000 */
[----:B------:R-:W-:-:S05]  /*5d60*/  FFMA R15, R108, R11, R15 ;  /* 0x0000000b6c0f7223 */ /* 0x000fca000000000f */
[----:B------:R0:W-:Y:S05]  /*5d70*/  @P0 STG.E desc[UR16][R58.64+0x220], R15 ;  /* 0x0002200f3a000986 */ /* 0x0001ea000c101910 */
[----:B------:R-:W-:Y:S05]  /*5d80*/  @!P4 BRA `(.L_x_135) ;  /* 0x000000000004c947 */ /* 0x000fea0003800000 */
[----:B------:R0:W5:Y:S02]  /*5d90*/  LDG.E.LTC128B R107, desc[UR16][R62.64+0x220] ;  /* 0x000220103e6b7981 */ /* 0x000164000c1e1920 */
.L_x_135:
[----:B------:R-:W-:Y:S05]  /*5da0*/  BSYNC B1 ;  /* 0x0000000000017941 */ /* 0x000fea0003800000 */
.L_x_134:
[----:B0----5:R-:W-:Y:S01]  /*5db0*/  FMUL R15, R107, R88 ;  /* 0x000000586b0f7220 */ /* 0x021fe20000400000 */
[----:B------:R-:W-:Y:S01]  /*5dc0*/  ISETP.GT.AND P0, PT, R89, 0x80, P6 ;  /* 0x000000805900780c */ /* 0x000fe20003704270 */
[----:B------:R-:W-:Y:S02]  /*5dd0*/  BSSY B1, `(.L_x_136) ;  /* 0x0000005000017945 */ /* 0x000fe40003800000 */
[----:B------:R-:W-:-:S05]  /*5de0*/  FFMA R15, R106, R11, R15 ;  /* 0x0000000b6a0f7223 */ /* 0x000fca000000000f */
[----:B------:R0:W-:Y:S05]  /*5df0*/  @P4 STG.E desc[UR16][R172.64+0x220], R15 ;  /* 0x0002200fac004986 */ /* 0x0001ea000c101910 */
[----:B------:R-:W-:Y:S05]  /*5e00*/  @!P0 BRA `(.L_x_137) ;  /* 0x0000000000048947 */ /* 0x000fea0003800000 */
[----:B------:R0:W5:Y:S02]  /*5e10*/  LDG.E.LTC128B R107, desc[UR16][R76.64+0x200] ;  /* 0x000200104c6b7981 */ /* 0x000164000c1e1920 */
.L_x_137:
[----:B------:R-:W-:Y:S05]  /*5e20*/  BSYNC B1 ;  /* 0x0000000000017941 */ /* 0x000fea0003800000 */
.L_x_136:
[----:B0----5:R-:W-:Y:S01]  /*5e30*/  FMUL R15, R107, R88 ;  /* 0x000000586b0f7220 */ /* 0x021fe20000400000 */
[----:B------:R-:W-:Y:S01]  /*5e40*/  ISETP.GT.AND P4, PT, R89, 0x80, P3 ;  /* 0x000000805900780c */ /* 0x000fe20001f84270 */
[----:B------:R-:W-:Y:S02]  /*5e50*/  BSSY B1, `(.L_x_138) ;  /* 0x0000005000017945 */ /* 0x000fe40003800000 */
[----:B------:R-:W-:-:S05]  /*5e60*/  FFMA R15, R104, R11, R15 ;  /* 0x0000000b680f7223 */ /* 0x000fca000000000f */
[----:B------:R0:W-:Y:S05]  /*5e70*/  @P0 STG.E desc[UR16][R170.64+0x200], R15 ;  /* 0x0002000faa000986 */ /* 0x0001ea000c101910 */
[----:B------:R-:W-:Y:S05]  /*5e80*/  @!P4 BRA `(.L_x_139) ;  /* 0x000000000004c947 */ /* 0x000fea0003800000 */
[----:B------:R0:W5:Y:S02]  /*5e90*/  LDG.E.LTC128B R107, desc[UR16][R78.64+0x200] ;  /* 0x000200104e6b7981 */ /* 0x000164000c1e1920 */
.L_x_139:
[----:B------:R-:W-:Y:S05]  /*5ea0*/  BSYNC B1 ;  /* 0x0000000000017941 */ /* 0x000fea0003800000 */
.L_x_138:
[----:B0----5:R-:W-:Y:S01]  /*5eb0*/  FMUL R15, R107, R88 ;  /* 0x000000586b0f7220 */ /* 0x021fe20000400000 */
[----:B------:R-:W-:Y:S01]  /*5ec0*/  ISETP.GT.AND P0, PT, R89, 0x88, P6 ;  /* 0x000000885900780c */ /* 0x000fe20003704270 */
[----:B------:R-:W-:Y:S02]  /*5ed0*/  BSSY B1, `(.L_x_140) ;  /* 0x0000005000017945 */ /* 0x000fe40003800000 */
[----:B------:R-:W-:-:S05]  /*5ee0*/  FFMA R15, R102, R11, R15 ;  /* 0x0000000b660f7223 */ /* 0x000fca000000000f */
[----:B------:R0:W-:Y:S05]  /*5ef0*/  @P4 STG.E desc[UR16][R72.64+0x200], R15 ;  /* 0x0002000f48004986 */ /* 0x0001ea000c101910 */
[----:B------:R-:W-:Y:S05]  /*5f00*/  @!P0 BRA `(.L_x_141) ;  /* 0x0000000000048947 */ /* 0x000fea0003800000 */
[----:B------:R0:W5:Y:S02]  /*5f10*/  LDG.E.LTC128B R107, desc[UR16][R76.64+0x220] ;  /* 0x000220104c6b7981 */ /* 0x000164000c1e1920 */
.L_x_141:
[----:B------:R-:W-:Y:S05]  /*5f20*/  BSYNC B1 ;  /* 0x0000000000017941 */ /* 0x000fea0003800000 */
.L_x_140:
[----:B0----5:R-:W-:Y:S01]  /*5f30*/  FMUL R15, R107, R88 ;  /* 0x000000586b0f7220 */ /* 0x021fe20000400000 */
[----:B------:R-:W-:Y:S01]  /*5f40*/  ISETP.GT.AND P3, PT, R89, 0x88, P3 ;  /* 0x000000885900780c */ /* 0x000fe20001f64270 */
[----:B------:R-:W-:Y:S02]  /*5f50*/  BSSY B1, `(.L_x_142) ;  /* 0x0000005000017945 */ /* 0x000fe40003800000 */
[----:B------:R-:W-:-:S05]  /*5f60*/  FFMA R15, R100, R11, R15 ;  /* 0x0000000b640f7223 */ /* 0x000fca000000000f */
[----:B------:R0:W-:Y:S05]  /*5f70*/  @P0 STG.E desc[UR16][R74.64+0x220], R15 ;  /* 0x0002200f4a000986 */ /* 0x0001ea000c101910 */
[----:B------:R-:W-:Y:S05]  /*5f80*/  @!P3 BRA `(.L_x_143) ;  /* 0x000000000004b947 */ /* 0x000fea0003800000 */
[----:B------:R0:W5:Y:S02]  /*5f90*/  LDG.E.LTC128B R107, desc[UR16][R78.64+0x220] ;  /* 0x000220104e6b7981 */ /* 0x000164000c1e1920 */
.L_x_143:
[----:B------:R-:W-:Y:S05]  /*5fa0*/  BSYNC B1 ;  /* 0x0000000000017941 */ /* 0x000fea0003800000 */
.L_x_142:
[----:B0----5:R-:W-:Y:S01]  /*5fb0*/  FMUL R15, R107, R88 ;  /* 0x000000586b0f7220 */ /* 0x021fe20000400000 */
[----:B------:R-:W-:Y:S01]  /*5fc0*/  ISETP.GT.AND P0, PT, R89, 0x80, P2 ;  /* 0x000000805900780c */ /* 0x000fe20001704270 */
[----:B------:R-:W-:Y:S02]  /*5fd0*/  BSSY B1, `(.L_x_144) ;  /* 0x0000005000017945 */ /* 0x000fe40003800000 */
[----:B------:R-:W-:-:S05]  /*5fe0*/  FFMA R15, R98, R11, R15 ;  /* 0x0000000b620f7223 */ /* 0x000fca000000000f */
[----:B------:R0:W-:Y:S05]  /*5ff0*/  @P3 STG.E desc[UR16][R164.64+0x220], R15 ;  /* 0x0002200fa4003986 */ /* 0x0001ea000c101910 */
[----:B------:R-:W-:Y:S05]  /*6000*/  @!P0 BRA `(.L_x_145) ;  /* 0x0000000000048947 */ /* 0x000fea0003800000 */
[----:B------:R0:W5:Y:S02]  /*6010*/  LDG.E.LTC128B R107, desc[UR16][R12.64+0x200] ;  /* 0x000200100c6b7981 */ /* 0x000164000c1e1920 */
.L_x_145:
[----:B------:R-:W-:Y:S05]  /*6020*/  BSYNC B1 ;  /* 0x0000000000017941 */ /* 0x000fea0003800000 */
.L_x_144:
[----:B0----5:R-:W-:Y:S01]  /*6030*/  FMUL R15, R107, R88 ;  /* 0x000000586b0f7220 */ /* 0x021fe20000400000 */
[----:B------:R-:W-:Y:S01]  /*6040*/  ISETP.GT.AND P3, PT, R89, 0x80, P1 ;  /* 0x000000805900780c */ /* 0x000fe20000f64270 */
[----:B------:R-:W-:Y:S02]  /*6050*/  BSSY B1, `(.L_x_146) ;  /* 0x0000005000017945 */ /* 0x000fe40003800000 */
[----:B------:R-:W-:-:S05]  /*6060*/  FFMA R15, R96, R11, R15 ;  /* 0x0000000b600f7223 */ /* 0x000fca000000000f */
[----:B------:R0:W-:Y:S05]  /*6070*/  @P0 STG.E desc[UR16][R162.64+0x200], R15 ;  /* 0x0002000fa2000986 */ /* 0x0001ea000c101910 */
[----:B------:R-:W-:Y:S05]  /*6080*/  @!P3 BRA `(.L_x_147) ;  /* 0x000000000004b947 */ /* 0x000fea0003800000 */
[----:B------:R0:W5:Y:S02]  /*6090*/  LDG.E.LTC128B R107, desc[UR16][R64.64+0x200] ;  /* 0x00020010406b7981 */ /* 0x000164000c1e1920 */
.L_x_147:
[----:B------:R-:W-:Y:S05]  /*60a0*/  BSYNC B1 ;  /* 0x0000000000017941 */ /* 0x000fea0003800000 */
.L_x_146:
[----:B0----5:R-:W-:Y:S01]  /*60b0*/  FMUL R15, R107, R88 ;  /* 0x000000586b0f7220 */ /* 0x021fe20000400000 */
[----:B------:R-:W-:Y:S01]  /*60c0*/  ISETP.GT.AND P2, PT, R89, 0x88, P2 ;  /* 0x000000885900780c */ /* 0x000fe20001744270 */
[----:B------:R-:W-:Y:S02]  /*60d0*/  BSSY B1, `(.L_x_148) ;  /* 0x0000005000017945 */ /* 0x000fe40003800000 */
[----:B------:R-:W-:-:S05]  /*60e0*/  FFMA R15, R94, R11, R15 ;  /* 0x0000000b5e0f7223 */ /* 0x000fca000000000f */
[----:B------:R0:W-:Y:S05]  /*60f0*/  @P3 STG.E desc[UR16][R66.64+0x200], R15 ;  /* 0x0002000f42003986 */ /* 0x0001ea000c101910 */
[----:B------:R-:W-:Y:S05]  /*6100*/  @!P2 BRA `(.L_x_149) ;  /* 0x000000000004a947 */ /* 0x000fea0003800000 */
[----:B------:R0:W5:Y:S02]  /*6110*/  LDG.E.LTC128B R107, desc[UR16][R12.64+0x220] ;  /* 0x000220100c6b7981 */ /* 0x000164000c1e1920 */
.L_x_149:
[----:B------:R-:W-:Y:S05]  /*6120*/  BSYNC B1 ;  /* 0x0000000000017941 */ /* 0x000fea0003800000 */
.L_x_148:
[----:B0----5:R-:W-:Y:S01]  /*6130*/  FMUL R13, R107, R88 ;  /* 0x000000586b0d7220 */ /* 0x021fe20000400000 */
[----:B------:R-:W-:Y:S01]  /*6140*/  ISETP.GT.AND P1, PT, R89, 0x88, P1 ;  /* 0x000000885900780c */ /* 0x000fe20000f24270 */
[----:B------:R-:W-:Y:S02]  /*6150*/  BSSY B1, `(.L_x_150) ;  /* 0x0000005000017945 */ /* 0x000fe40003800000 */
[----:B------:R-:W-:-:S05]  /*6160*/  FFMA R13, R92, R11, R13 ;  /* 0x0000000b5c0d7223 */ /* 0x000fca000000000d */
[----:B------:R0:W-:Y:S05]  /*6170*/  @P2 STG.E desc[UR16][R158.64+0x220], R13 ;  /* 0x0002200d9e002986 */ /* 0x0001ea000c101910 */
[----:B------:R-:W-:Y:S05]  /*6180*/  @!P1 BRA `(.L_x_151) ;  /* 0x0000000000049947 */ /* 0x000fea0003800000 */
[----:B------:R0:W5:Y:S02]  /*6190*/  LDG.E.LTC128B R107, desc[UR16][R64.64+0x220] ;  /* 0x00022010406b7981 */ /* 0x000164000c1e1920 */
.L_x_151:
[----:B------:R-:W-:Y:S05]  /*61a0*/  BSYNC B1 ;  /* 0x0000000000017941 */ /* 0x000fea0003800000 */
.L_x_150:
[----:B-----5:R-:W-:-:S04]  /*61b0*/  FMUL R107, R107, R88 ;  /* 0x000000586b6b7220 */ /* 0x020fc80000400000 */
[----:B------:R-:W-:Y:S01]  /*61c0*/  FFMA R107, R90, R11, R107 ;  /* 0x0000000b5a6b7223 */ /* 0x000fe2000000006b */
[----:B------:R-:W-:Y:S06]  /*61d0*/  @!P1 BRA `(.L_x_152) ;  /* 0x0000001000989947 */ /* 0x000fec0003800000 */
[----:B------:R0:W-:Y:S01]  /*61e0*/  STG.E desc[UR16][R70.64+0x220], R107 ;  /* 0x0002206b46007986 */ /* 0x0001e2000c101910 */
[----:B------:R-:W-:Y:S05]  /*61f0*/  BRA `(.L_x_152) ;  /* 0x0000001000907947 */ /* 0x000fea0003800000 */
.L_x_29:
[----:B------:R-:W-:Y:S01]  /*6200*/  ULDC.64 UR6, c[0x0][0x6c0] ;  /* 0x0001b00000067ab9 */ /* 0x000fe20000000a00 */
[----:B------:R-:W-:Y:S01]  /*6210*/  ISETP.GT.AND P4, PT, R99, 0x1, PT ;  /* 0x000000016300780c */ /* 0x000fe20003f84270 */
[-C--:B--2---:R-:W-:Y:S01]  /*6220*/  FMUL R101, R101, R11.reuse ;  /* 0x0000000b65657220 */ /* 0x084fe20000400000 */
[C---:B------:R-:W-:Y:S01]  /*6230*/  LEA R12, P1, R28.reuse, UR6, 0x2 ;  /* 0x000000061c0c7c11 */ /* 0x040fe2000f8210ff */
[-C--:B------:R-:W-:Y:S01]  /*6240*/  FMUL R103, R103, R11.reuse ;  /* 0x0000000b67677220 */ /* 0x080fe20000400000 */
[----:B------:R-:W-:Y:S01]  /*6250*/  ISETP.GT.AND P5, PT, R99, 0x8, PT ;  /* 0x000000086300780c */ /* 0x000fe20003fa4270 */
[----:B------:R-:W-:Y:S01]  /*6260*/  IMAD R23, R27, 0x1c, RZ ;  /* 0x0000001c1b177824 */ /* 0x000fe200078e02ff */
[----:B------:R-:W-:Y:S01]  /*6270*/  LEA.HI.X R13, R28, UR7, R31, 0x2, P1 ;  /* 0x000000071c0d7c11 */ /* 0x000fe200088f141f */
[-C--:B------:R-:W-:Y:S01]  /*6280*/  FMUL R17, R212, R11.reuse ;  /* 0x0000000bd4117220 */ /* 0x080fe20000400000 */
[C---:B------:R-:W-:Y:S01]  /*6290*/  ISETP.GT.AND P1, PT, R89.reuse, RZ, P4 ;  /* 0x000000ff5900720c */ /* 0x040fe20002724270 */
[-C--:B------:R-:W-:Y:S01]  /*62a0*/  FMUL R21, R200, R11.reuse ;  /* 0x0000000bc8157220 */ /* 0x080fe20000400000 */
[----:B------:R-:W-:Y:S01]  /*62b0*/  LEA R14, P3, R26, R12, 0x2 ;  /* 0x0000000c1a0e7211 */ /* 0x000fe200078610ff */
[----:B------:R-:W-:Y:S01]  /*62c0*/  @P2 STG.E desc[UR16][R12.64], R101 ;  /* 0x000000650c002986 */ /* 0x000fe2000c101910 */
[C---:B------:R-:W-:Y:S01]  /*62d0*/  ISETP.GT.AND P2, PT, R89.reuse, 0x8, P0 ;  /* 0x000000085900780c */ /* 0x040fe20000744270 */
[----:B------:R-:W-:Y:S01]  /*62e0*/  FMUL R25, R22, R11 ;  /* 0x0000000b16197220 */ /* 0x000fe20000400000 */
[C-C-:B------:R-:W-:Y:S01]  /*62f0*/  LEA.HI.X R15, R26.reuse, R13, R27.reuse, 0x2, P3 ;  /* 0x0000000d1a0f7211 */ /* 0x140fe200018f141b */
[----:B------:R-:W-:Y:S01]  /*6300*/  IMAD.SHL.U32 R73, R26, 0x20, RZ ;  /* 0x000000201a497824 */ /* 0x000fe200078e00ff */
[----:B------:R-:W-:Y:S01]  /*6310*/  ISETP.GT.AND P3, PT, R89, 0x8, P4 ;  /* 0x000000085900780c */ /* 0x000fe20002764270 */
[-C--:B------:R-:W-:Y:S01]  /*6320*/  FMUL R29, R206, R11.reuse ;  /* 0x0000000bce1d7220 */ /* 0x080fe20000400000 */
[C---:B------:R-:W-:Y:S01]  /*6330*/  SHF.L.U64.HI R71, R26.reuse, 0x5, R27 ;  /* 0x000000051a477819 */ /* 0x040fe2000001021b */
[----:B------:R-:W-:Y:S01]  /*6340*/  IMAD.WIDE.U32 R18, R26, 0x1c, R14 ;  /* 0x0000001c1a127825 */ /* 0x000fe200078e000e */
[----:B------:R-:W-:Y:S01]  /*6350*/  ISETP.GT.AND P4, PT, R99, 0x9, PT ;  /* 0x000000096300780c */ /* 0x000fe20003f84270 */
[----:B------:R-:W-:Y:S01]  /*6360*/  @P1 STG.E desc[UR16][R14.64], R103 ;  /* 0x000000670e001986 */ /* 0x000fe2000c101910 */
[----:B------:R-:W-:Y:S01]  /*6370*/  ISETP.GT.AND P1, PT, R89, RZ, P5 ;  /* 0x000000ff5900720c */ /* 0x000fe20002f24270 */
[----:B------:R-:W-:Y:S01]  /*6380*/  FMUL R33, R204, R11 ;  /* 0x0000000bcc217220 */ /* 0x000fe20000400000 */
[----:B------:R-:W-:Y:S01]  /*6390*/  IADD3 R19, R23, R19, RZ ;  /* 0x0000001317137210 */ /* 0x000fe20007ffe0ff */
[----:B------:R0:W-:Y:S01]  /*63a0*/  @P2 STG.E desc[UR16][R12.64+0x20], R17 ;  /* 0x000020110c002986 */ /* 0x0001e2000c101910 */
[----:B------:R-:W-:Y:S01]  /*63b0*/  ISETP.GT.AND P2, PT, R89, RZ, P4 ;  /* 0x000000ff5900720c */ /* 0x000fe20002744270 */
[-C--:B------:R-:W-:Y:S01]  /*63c0*/  FMUL R37, R194, R11.reuse ;  /* 0x0000000bc2257220 */ /* 0x080fe20000400000 */
[-C--:B------:R-:W-:Y:S01]  /*63d0*/  FMUL R39, R192, R11.reuse ;  /* 0x0000000bc0277220 */ /* 0x080fe20000400000 */
[----:B------:R1:W-:Y:S01]  /*63e0*/  @P3 STG.E desc[UR16][R14.64+0x20], R21 ;  /* 0x000020150e003986 */ /* 0x0003e2000c101910 */
[----:B------:R-:W-:Y:S01]  /*63f0*/  ISETP.GT.AND P3, PT, R99, 0x11, PT ;  /* 0x000000116300780c */ /* 0x000fe20003f64270 */
[-C--:B------:R-:W-:Y:S01]  /*6400*/  FMUL R45, R190, R11.reuse ;  /* 0x0000000bbe2d7220 */ /* 0x080fe20000400000 */
[-C--:B------:R-:W-:Y:S01]  /*6410*/  FMUL R51, R182, R11.reuse ;  /* 0x0000000bb6337220 */ /* 0x080fe20000400000 */
[-C--:B------:R-:W-:Y:S01]  /*6420*/  FMUL R53, R178, R11.reuse ;  /* 0x0000000bb2357220 */ /* 0x080fe20000400000 */
[-C--:B------:R-:W-:Y:S01]  /*6430*/  FMUL R55, R176, R11.reuse ;  /* 0x0000000bb0377220 */ /* 0x080fe20000400000 */
[----:B------:R-:W-:Y:S01]  /*6440*/  @P1 STG.E desc[UR16][R18.64], R25 ;  /* 0x0000001912001986 */ /* 0x000fe2000c101910 */
[----:B------:R-:W-:Y:S01]  /*6450*/  IADD3 R22, P1, R73, R14, RZ ;  /* 0x0000000e49167210 */ /* 0x000fe20007f3e0ff */
[-C--:B0-----:R-:W-:Y:S01]  /*6460*/  FMUL R17, R210, R11.reuse ;  /* 0x0000000bd2117220 */ /* 0x081fe20000400000 */
[-C--:B------:R-:W-:Y:S01]  /*6470*/  FMUL R57, R174, R11.reuse ;  /* 0x0000000bae397220 */ /* 0x080fe20000400000 */
[-C--:B------:R-:W-:Y:S01]  /*6480*/  FMUL R59, R172, R11.reuse ;  /* 0x0000000bac3b7220 */ /* 0x080fe20000400000 */
[-C--:B------:R-:W-:Y:S01]  /*6490*/  FMUL R61, R170, R11.reuse ;  /* 0x0000000baa3d7220 */ /* 0x080fe20000400000 */
[----:B------:R-:W-:Y:S01]  /*64a0*/  IMAD.X R23, R71, 0x1, R15, P1 ;  /* 0x0000000147177824 */ /* 0x000fe200008e060f */
[C---:B------:R-:W-:Y:S01]  /*64b0*/  ISETP.GT.AND P1, PT, R89.reuse, 0x8, P5 ;  /* 0x000000085900780c */ /* 0x040fe20002f24270 */
[-C--:B-1----:R-:W-:Y:S01]  /*64c0*/  FMUL R21, R208, R11.reuse ;  /* 0x0000000bd0157220 */ /* 0x082fe20000400000 */
[-C--:B------:R-:W-:Y:S01]  /*64d0*/  FMUL R63, R168, R11.reuse ;  /* 0x0000000ba83f7220 */ /* 0x080fe20000400000 */
[-C--:B------:R-:W-:Y:S01]  /*64e0*/  FMUL R65, R166, R11.reuse ;  /* 0x0000000ba6417220 */ /* 0x080fe20000400000 */
[----:B------:R-:W-:Y:S01]  /*64f0*/  @P2 STG.E desc[UR16][R22.64], R17 ;  /* 0x0000001116002986 */ /* 0x000fe2000c101910 */
[----:B------:R-:W-:Y:S01]  /*6500*/  ISETP.GT.AND P2, PT, R89, 0x8, P4 ;  /* 0x000000085900780c */ /* 0x000fe20002744270 */
[-C--:B------:R-:W-:Y:S01]  /*6510*/  FMUL R67, R164, R11.reuse ;  /* 0x0000000ba4437220 */ /* 0x080fe20000400000 */
[----:B------:R-:W-:Y:S01]  /*6520*/  ISETP.GT.AND P4, PT, R99, 0x10, PT ;  /* 0x000000106300780c */ /* 0x000fe20003f84270 */
[----:B------:R-:W-:-:S05]  /*6530*/  FMUL R69, R162, R11 ;  /* 0x0000000ba2457220 */ /* 0x000fca0000400000 */
[----:B------:R-:W-:Y:S01]  /*6540*/  @P1 STG.E desc[UR16][R18.64+0x20], R21 ;  /* 0x0000201512001986 */ /* 0x000fe2000c101910 */
[----:B------:R-:W-:-:S04]  /*6550*/  IADD3 R30, P1, R73, R18, RZ ;  /* 0x00000012491e7210 */ /* 0x000fc80007f3e0ff */
[----:B------:R0:W-:Y:S01]  /*6560*/  @P2 STG.E desc[UR16][R22.64+0x20], R29 ;  /* 0x0000201d16002986 */ /* 0x0001e2000c101910 */
[----:B------:R-:W-:Y:S01]  /*6570*/  IMAD.X R31, R71, 0x1, R19, P1 ;  /* 0x00000001471f7824 */ /* 0x000fe200008e0613 */
[----:B------:R-:W-:Y:S02]  /*6580*/  ISETP.GT.AND P1, PT, R89, RZ, P4 ;  /* 0x000000ff5900720c */ /* 0x000fe40002724270 */
[----:B------:R-:W-:Y:S01]  /*6590*/  ISETP.GT.AND P2, PT, R99, 0x19, PT ;  /* 0x000000196300780c */ /* 0x000fe20003f44270 */
[----:B0-----:R-:W-:-:S10]  /*65a0*/  FMUL R29, R198, R11 ;  /* 0x0000000bc61d7220 */ /* 0x001fd40000400000 */
[----:B------:R0:W-:Y:S01]  /*65b0*/  @P1 STG.E desc[UR16][R30.64], R33 ;  /* 0x000000211e001986 */ /* 0x0001e2000c101910 */
[----:B------:R-:W-:-:S05]  /*65c0*/  IADD3 R34, P1, R73, R22, RZ ;  /* 0x0000001649227210 */ /* 0x000fca0007f3e0ff */
[----:B------:R-:W-:Y:S01]  /*65d0*/  IMAD.X R35, R71, 0x1, R23, P1 ;  /* 0x0000000147237824 */ /* 0x000fe200008e0617 */
[----:B------:R-:W-:-:S05]  /*65e0*/  IADD3 R26, P1, R73, R34, RZ ;  /* 0x00000022491a7210 */ /* 0x000fca0007f3e0ff */
[----:B------:R-:W-:Y:S01]  /*65f0*/  IMAD.X R27, R71, 0x1, R35, P1 ;  /* 0x00000001471b7824 */ /* 0x000fe200008e0623 */
[----:B------:R-:W-:Y:S01]  /*6600*/  IADD3 R24, P1, R34, R73, RZ ;  /* 0x0000004922187210 */ /* 0x000fe20007f3e0ff */
[----:B0-----:R-:W-:-:S04]  /*6610*/  FMUL R33, R196, R11 ;  /* 0x0000000bc4217220 */ /* 0x001fc80000400000 */
[----:B------:R-:W-:Y:S01]  /*6620*/  IMAD.X R25, R35, 0x1, R71, P1 ;  /* 0x0000000123197824 */ /* 0x000fe200008e0647 */
[----:B------:R-:W-:-:S05]  /*6630*/  IADD3 R20, P1, R73, R26, RZ ;  /* 0x0000001a49147210 */ /* 0x000fca0007f3e0ff */
[----:B------:R-:W-:Y:S01]  /*6640*/  IMAD.X R21, R71, 0x1, R27, P1 ;  /* 0x0000000147157824 */ /* 0x000fe200008e061b */
[----:B------:R-:W-:-:S05]  /*6650*/  IADD3 R16, P1, R24, R73, RZ ;  /* 0x0000004918107210 */ /* 0x000fca0007f3e0ff */
[----:B------:R-:W-:Y:S01]  /*6660*/  IMAD.X R17, R25, 0x1, R71, P1 ;  /* 0x0000000119117824 */ /* 0x000fe200008e0647 */
[----:B------:R-:W-:-:S13]  /*6670*/  ISETP.GT.AND P1, PT, R89, RZ, P3 ;  /* 0x000000ff5900720c */ /* 0x000fda0001f24270 */
[----:B------:R0:W-:Y:S01]  /*6680*/  @P1 STG.E desc[UR16][R34.64], R29 ;  /* 0x0000001d22001986 */ /* 0x0001e2000c101910 */
[----:B------:R-:W-:-:S13]  /*6690*/  ISETP.GT.AND P1, PT, R89, 0x8, P4 ;  /* 0x000000085900780c */ /* 0x000fda0002724270 */
[----:B------:R-:W-:Y:S02]  /*66a0*/  @P1 IMAD.MOV.U32 R28, RZ, RZ, R30 ;  /* 0x000000ffff1c1224 */ /* 0x000fe400078e001e */
[----:B0-----:R-:W-:-:S05]  /*66b0*/  @P1 IMAD.MOV.U32 R29, RZ, RZ, R31 ;  /* 0x000000ffff1d1224 */ /* 0x001fca00078e001f */
[----:B------:R0:W-:Y:S01]  /*66c0*/  @P1 STG.E desc[UR16][R28.64+0x20], R33 ;  /* 0x000020211c001986 */ /* 0x0001e2000c101910 */
[----:B------:R-:W-:Y:S02]  /*66d0*/  ISETP.GT.AND P1, PT, R89, 0x8, P3 ;  /* 0x000000085900780c */ /* 0x000fe40001f24270 */
[----:B------:R-:W-:-:S11]  /*66e0*/  ISETP.GT.AND P3, PT, R99, 0x18, PT ;  /* 0x000000186300780c */ /* 0x000fd60003f64270 */
[----:B0-----:R-:W-:Y:S02]  /*66f0*/  @P1 IMAD.MOV.U32 R28, RZ, RZ, R34 ;  /* 0x000000ffff1c1224 */ /* 0x001fe400078e0022 */
[----:B------:R-:W-:-:S05]  /*6700*/  @P1 IMAD.MOV.U32 R29, RZ, RZ, R35 ;  /* 0x000000ffff1d1224 */ /* 0x000fca00078e0023 */
[----:B------:R0:W-:Y:S01]  /*6710*/  @P1 STG.E desc[UR16][R28.64+0x20], R37 ;  /* 0x000020251c001986 */ /* 0x0001e2000c101910 */
[----:B------:R-:W-:-:S05]  /*6720*/  IADD3 R40, P1, R73, R30, RZ ;  /* 0x0000001e49287210 */ /* 0x000fca0007f3e0ff */
[----:B------:R-:W-:Y:S01]  /*6730*/  IMAD.X R41, R71, 0x1, R31, P1 ;  /* 0x0000000147297824 */ /* 0x000fe200008e061f */
[----:B------:R-:W-:Y:S01]  /*6740*/  ISETP.GT.AND P1, PT, R89, RZ, P3 ;  /* 0x000000ff5900720c */ /* 0x000fe20001f24270 */
[----:B0-----:R-:W-:-:S12]  /*6750*/  FMUL R37, R188, R11 ;  /* 0x0000000bbc257220 */ /* 0x001fd80000400000 */
[----:B------:R0:W-:Y:S01]  /*6760*/  @P1 STG.E desc[UR16][R40.64], R39 ;  /* 0x0000002728001986 */ /* 0x0001e2000c101910 */
[----:B------:R-:W-:Y:S01]  /*6770*/  ISETP.GT.AND P1, PT, R89, RZ, P2 ;  /* 0x000000ff5900720c */ /* 0x000fe20001724270 */
[----:B0-----:R-:W-:-:S12]  /*6780*/  FMUL R39, R186, R11 ;  /* 0x0000000bba277220 */ /* 0x001fd80000400000 */
[----:B------:R0:W-:Y:S01]  /*6790*/  @P1 STG.E desc[UR16][R26.64], R45 ;  /* 0x0000002d1a001986 */ /* 0x0001e2000c101910 */
[----:B------:R-:W-:-:S04]  /*67a0*/  IADD3 R42, P1, R30, R73, RZ ;  /* 0x000000491e2a7210 */ /* 0x000fc80007f3e0ff */
[----:B------:R-:W-:Y:S02]  /*67b0*/  IADD3.X R43, R31, R71, RZ, P1, !PT ;  /* 0x000000471f2b7210 */ /* 0x000fe40000ffe4ff */
[----:B------:R-:W-:-:S05]  /*67c0*/  IADD3 R32, P1, R73, R20, RZ ;  /* 0x0000001449207210 */ /* 0x000fca0007f3e0ff */
[----:B------:R-:W-:Y:S01]  /*67d0*/  IMAD.X R33, R71, 0x1, R21, P1 ;  /* 0x0000000147217824 */ /* 0x000fe200008e0615 */
[----:B------:R-:W-:Y:S01]  /*67e0*/  IADD3 R28, P1, R16, R73, RZ ;  /* 0x00000049101c7210 */ /* 0x000fe20007f3e0ff */
[----:B0-----:R-:W-:-:S04]  /*67f0*/  FMUL R45, R184, R11 ;  /* 0x0000000bb82d7220 */ /* 0x001fc80000400000 */
[----:B------:R-:W-:Y:S01]  /*6800*/  IMAD.X R29, R17, 0x1, R71, P1 ;  /* 0x00000001111d7824 */ /* 0x000fe200008e0647 */
[----:B------:R-:W-:Y:S02]  /*6810*/  ISETP.GT.AND P1, PT, R89, 0x8, P3 ;  /* 0x000000085900780c */ /* 0x000fe40001f24270 */
[----:B------:R-:W-:-:S11]  /*6820*/  ISETP.GT.AND P3, PT, R99, 0x20, PT ;  /* 0x000000206300780c */ /* 0x000fd60003f64270 */
[----:B------:R-:W-:Y:S01]  /*6830*/  @P1 STG.E desc[UR16][R42.64+0x20], R37 ;  /* 0x000020252a001986 */ /* 0x000fe2000c101910 */
[----:B------:R-:W-:Y:S02]  /*6840*/  ISETP.GT.AND P1, PT, R89, 0x8, P2 ;  /* 0x000000085900780c */ /* 0x000fe40001724270 */
[----:B------:R-:W-:-:S11]  /*6850*/  ISETP.GT.AND P2, PT, R99, 0x21, PT ;  /* 0x000000216300780c */ /* 0x000fd60003f44270 */
[----:B------:R-:W-:Y:S01]  /*6860*/  @P1 STG.E desc[UR16][R24.64+0x20], R39 ;  /* 0x0000202718001986 */ /* 0x000fe2000c101910 */
[----:B------:R-:W-:-:S05]  /*6870*/  IADD3 R46, P1, R73, R40, RZ ;  /* 0x00000028492e7210 */ /* 0x000fca0007f3e0ff */
[----:B------:R-:W-:Y:S01]  /*6880*/  IMAD.X R47, R71, 0x1, R41, P1 ;  /* 0x00000001472f7824 */ /* 0x000fe200008e0629 */
[----:B------:R-:W-:-:S13]  /*6890*/  ISETP.GT.AND P1, PT, R89, RZ, P3 ;  /* 0x000000ff5900720c */ /* 0x000fda0001f24270 */
[----:B------:R0:W-:Y:S01]  /*68a0*/  @P1 STG.E desc[UR16][R46.64], R45 ;  /* 0x0000002d2e001986 */ /* 0x0001e2000c101910 */
[----:B------:R-:W-:Y:S01]  /*68b0*/  ISETP.GT.AND P1, PT, R89, RZ, P2 ;  /* 0x000000ff5900720c */ /* 0x000fe20001724270 */
[----:B0-----:R-:W-:-:S12]  /*68c0*/  FMUL R45, R180, R11 ;  /* 0x0000000bb42d7220 */ /* 0x001fd80000400000 */
[----:B------:R0:W-:Y:S01]  /*68d0*/  @P1 STG.E desc[UR16][R20.64], R51 ;  /* 0x0000003314001986 */ /* 0x0001e2000c101910 */
[----:B------:R-:W-:-:S05]  /*68e0*/  IADD3 R48, P1, R42, R73, RZ ;  /* 0x000000492a307210 */ /* 0x000fca0007f3e0ff */
[----:B------:R-:W-:Y:S01]  /*68f0*/  IMAD.X R49, R43, 0x1, R71, P1 ;  /* 0x000000012b317824 */ /* 0x000fe200008e0647 */
[----:B------:R-:W-:-:S05]  /*6900*/  IADD3 R38, P1, R73, R32, RZ ;  /* 0x0000002049267210 */ /* 0x000fca0007f3e0ff */
[----:B------:R-:W-:Y:S01]  /*6910*/  IMAD.X R39, R71, 0x1, R33, P1 ;  /* 0x0000000147277824 */ /* 0x000fe200008e0621 */
[----:B------:R-:W-:-:S05]  /*6920*/  IADD3 R36, P1, R28, R73, RZ ;  /* 0x000000491c247210 */ /* 0x000fca0007f3e0ff */
[----:B------:R-:W-:Y:S01]  /*6930*/  IMAD.X R37, R29, 0x1, R71, P1 ;  /* 0x000000011d257824 */ /* 0x000fe200008e0647 */
[----:B------:R-:W-:-:S13]  /*6940*/  ISETP.GT.AND P1, PT, R89, 0x8, P3 ;  /* 0x000000085900780c */ /* 0x000fda0001f24270 */
[----:B------:R-:W-:Y:S01]  /*6950*/  @P1 STG.E desc[UR16][R48.64+0x20], R45 ;  /* 0x0000202d30001986 */ /* 0x000fe2000c101910 */
[----:B------:R-:W-:-:S13]  /*6960*/  ISETP.GT.AND P1, PT, R89, 0x8, P2 ;  /* 0x000000085900780c */ /* 0x000fda0001724270 */
[----:B------:R1:W-:Y:S01]  /*6970*/  @P1 STG.E desc[UR16][R16.64+0x20], R53 ;  /* 0x0000203510001986 */ /* 0x0003e2000c101910 */
[----:B------:R-:W-:-:S05]  /*6980*/  IADD3 R50, P1, R73, R46, RZ ;  /* 0x0000002e49327210 */ /* 0x000fca0007f3e0ff */
[----:B0-----:R-:W-:Y:S01]  /*6990*/  IMAD.X R51, R71, 0x1, R47, P1 ;  /* 0x0000000147337824 */ /* 0x001fe200008e062f */
[----:B------:R-:W-:-:S04]  /*69a0*/  ISETP.GT.AND P1, PT, R99, 0x28, PT ;  /* 0x000000286300780c */ /* 0x000fc80003f24270 */
[----:B------:R-:W-:Y:S02]  /*69b0*/  ISETP.GT.AND P2, PT, R89, RZ, P1 ;  /* 0x000000ff5900720c */ /* 0x000fe40000f44270 */
[----:B------:R-:W-:-:S11]  /*69c0*/  P2R R64, PR, RZ, 0x2 ;  /* 0x00000002ff407803 */ /* 0x000fd60000000000 */
[----:B------:R0:W-:Y:S01]  /*69d0*/  @P2 STG.E desc[UR16][R50.64], R55 ;  /* 0x0000003732002986 */ /* 0x0001e2000c101910 */
[----:B------:R-:W-:-:S04]  /*69e0*/  ISETP.GT.AND P2, PT, R99, 0x29, PT ;  /* 0x000000296300780c */ /* 0x000fc80003f44270 */
[----:B------:R-:W-:Y:S02]  /*69f0*/  ISETP.GT.AND P3, PT, R89, RZ, P2 ;  /* 0x000000ff5900720c */ /* 0x000fe40001764270 */
[----:B------:R-:W-:-:S11]  /*6a00*/  P2R R6, PR, RZ, 0x4 ;  /* 0x00000004ff067803 */ /* 0x000fd60000000000 */
[----:B------:R-:W-:Y:S01]  /*6a10*/  @P3 STG.E desc[UR16][R32.64], R57 ;  /* 0x0000003920003986 */ /* 0x000fe2000c101910 */
[----:B------:R-:W-:-:S05]  /*6a20*/  IADD3 R52, P3, R48, R73, RZ ;  /* 0x0000004930347210 */ /* 0x000fca0007f7e0ff */
[----:B-1----:R-:W-:Y:S01]  /*6a30*/  IMAD.X R53, R49, 0x1, R71, P3 ;  /* 0x0000000131357824 */ /* 0x002fe200018e0647 */
[----:B------:R-:W-:-:S05]  /*6a40*/  IADD3 R44, P3, R73, R38, RZ ;  /* 0x00000026492c7210 */ /* 0x000fca0007f7e0ff */
[----:B------:R-:W-:Y:S01]  /*6a50*/  IMAD.X R45, R71, 0x1, R39, P3 ;  /* 0x00000001472d7824 */ /* 0x000fe200018e0627 */
[----:B------:R-:W-:-:S13]  /*6a60*/  ISETP.GT.AND P3, PT, R89, 0x8, P1 ;  /* 0x000000085900780c */ /* 0x000fda0000f64270 */
[----:B------:R1:W-:Y:S01]  /*6a70*/  @P3 STG.E desc[UR16][R52.64+0x20], R59 ;  /* 0x0000203b34003986 */ /* 0x0003e2000c101910 */
[C---:B------:R-:W-:Y:S02]  /*6a80*/  ISETP.GT.AND P3, PT, R89.reuse, 0x8, P2 ;  /* 0x000000085900780c */ /* 0x040fe40001764270 */
[C---:B------:R-:W-:Y:S02]  /*6a90*/  ISETP.GT.AND P2, PT, R89.reuse, 0x80, P0 ;  /* 0x000000805900780c */ /* 0x040fe40000744270 */
[----:B------:R-:W-:-:S09]  /*6aa0*/  ISETP.GT.AND P0, PT, R89, 0x88, P0 ;  /* 0x000000885900780c */ /* 0x000fd20000704270 */
[----:B------:R-:W-:Y:S01]  /*6ab0*/  @P3 STG.E desc[UR16][R28.64+0x20], R61 ;  /* 0x0000203d1c003986 */ /* 0x000fe2000c101910 */
[----:B------:R-:W-:-:S05]  /*6ac0*/  IADD3 R54, P3, R73, R50, RZ ;  /* 0x0000003249367210 */ /* 0x000fca0007f7e0ff */
[----:B0-----:R-:W-:Y:S01]  /*6ad0*/  IMAD.X R55, R71, 0x1, R51, P3 ;  /* 0x0000000147377824 */ /* 0x001fe200018e0633 */
[----:B------:R-:W-:-:S04]  /*6ae0*/  ISETP.GT.AND P3, PT, R99, 0x30, PT ;  /* 0x000000306300780c */ /* 0x000fc80003f64270 */
[----:B------:R-:W-:-:S13]  /*6af0*/  ISETP.GT.AND P4, PT, R89, RZ, P3 ;  /* 0x000000ff5900720c */ /* 0x000fda0001f84270 */
[----:B------:R-:W-:Y:S01]  /*6b00*/  @P4 STG.E desc[UR16][R54.64], R63 ;  /* 0x0000003f36004986 */ /* 0x000fe2000c101910 */
[----:B------:R-:W-:-:S04]  /*6b10*/  ISETP.GT.AND P4, PT, R99, 0x31, PT ;  /* 0x000000316300780c */ /* 0x000fc80003f84270 */
[----:B------:R-:W-:-:S13]  /*6b20*/  ISETP.GT.AND P5, PT, R89, RZ, P4 ;  /* 0x000000ff5900720c */ /* 0x000fda00027a4270 */
[----:B------:R0:W-:Y:S01]  /*6b30*/  @P5 STG.E desc[UR16][R38.64], R65 ;  /* 0x0000004126005986 */ /* 0x0001e2000c101910 */
[----:B------:R-:W-:-:S05]  /*6b40*/  IADD3 R58, P5, R52, R73, RZ ;  /* 0x00000049343a7210 */ /* 0x000fca0007fbe0ff */
[----:B-1----:R-:W-:Y:S01]  /*6b50*/  IMAD.X R59, R53, 0x1, R71, P5 ;  /* 0x00000001353b7824 */ /* 0x002fe200028e0647 */
[----:B------:R-:W-:Y:S01]  /*6b60*/  ISETP.GT.AND P5, PT, R89, 0x8, P3 ;  /* 0x000000085900780c */ /* 0x000fe20001fa4270 */
[----:B0-----:R-:W-:-:S12]  /*6b70*/  FMUL R65, R160, R11 ;  /* 0x0000000ba0417220 */ /* 0x001fd80000400000 */
[----:B------:R0:W-:Y:S01]  /*6b80*/  @P5 STG.E desc[UR16][R58.64+0x20], R67 ;  /* 0x000020433a005986 */ /* 0x0001e2000c101910 */
[----:B------:R-:W-:-:S05]  /*6b90*/  IADD3 R56, P5, R73, R54, RZ ;  /* 0x0000003649387210 */ /* 0x000fca0007fbe0ff */
[----:B------:R-:W-:Y:S01]  /*6ba0*/  IMAD.X R57, R71, 0x1, R55, P5 ;  /* 0x0000000147397824 */ /* 0x000fe200028e0637 */
[----:B------:R-:W-:Y:S01]  /*6bb0*/  ISETP.GT.AND P5, PT, R89, 0x8, P4 ;  /* 0x000000085900780c */ /* 0x000fe200027a4270 */
[----:B0-----:R-:W-:-:S12]  /*6bc0*/  FMUL R67, R158, R11 ;  /* 0x0000000b9e437220 */ /* 0x001fd80000400000 */
[----:B------:R0:W-:Y:S01]  /*6bd0*/  @P5 STG.E desc[UR16][R36.64+0x20], R69 ;  /* 0x0000204524005986 */ /* 0x0001e2000c101910 */
[----:B------:R-:W-:-:S04]  /*6be0*/  IADD3 R60, P5, R36, R73, RZ ;  /* 0x00000049243c7210 */ /* 0x000fc80007fbe0ff */
[----:B------:R-:W-:Y:S02]  /*6bf0*/  IADD3.X R61, R37, R71, RZ, P5, !PT ;  /* 0x00000047253d7210 */ /* 0x000fe40002ffe4ff */
[----:B------:R-:W-:-:S04]  /*6c00*/  ISETP.GT.AND P5, PT, R99, 0x38, PT ;  /* 0x000000386300780c */ /* 0x000fc80003fa4270 */
[----:B------:R-:W-:Y:S01]  /*6c10*/  ISETP.GT.AND P6, PT, R89, RZ, P5 ;  /* 0x000000ff5900720c */ /* 0x000fe20002fc4270 */
[----:B0-----:R-:W-:-:S12]  /*6c20*/  FMUL R69, R156, R11 ;  /* 0x0000000b9c457220 */ /* 0x001fd80000400000 */
[----:B------:R0:W-:Y:S01]  /*6c30*/  @P6 STG.E desc[UR16][R56.64], R65 ;  /* 0x0000004138006986 */ /* 0x0001e2000c101910 */
[----:B------:R-:W-:Y:S01]  /*6c40*/  IADD3 R62, P6, R58, R73, RZ ;  /* 0x000000493a3e7210 */ /* 0x000fe20007fde0ff */
[----:B------:R-:W-:-:S04]  /*6c50*/  FMUL R73, R150, R11 ;  /* 0x0000000b96497220 */ /* 0x000fc80000400000 */
[----:B------:R-:W-:Y:S01]  /*6c60*/  IMAD.X R63, R59, 0x1, R71, P6 ;  /* 0x000000013b3f7824 */ /* 0x000fe200030e0647 */
[----:B------:R-:W-:Y:S01]  /*6c70*/  ISETP.GT.AND P6, PT, R99, 0x39, PT ;  /* 0x000000396300780c */ /* 0x000fe20003fc4270 */
[----:B------:R-:W-:-:S03]  /*6c80*/  FMUL R71, R154, R11 ;  /* 0x0000000b9a477220 */ /* 0x000fc60000400000 */
[----:B------:R-:W-:Y:S01]  /*6c90*/  ISETP.GT.AND P1, PT, R89, RZ, P6 ;  /* 0x000000ff5900720c */ /* 0x000fe20003724270 */
[----:B0-----:R-:W-:-:S12]  /*6ca0*/  FMUL R65, R152, R11 ;  /* 0x0000000b98417220 */ /* 0x001fd80000400000 */
[----:B------:R0:W-:Y:S01]  /*6cb0*/  @P1 STG.E desc[UR16][R44.64], R67 ;  /* 0x000000432c001986 */ /* 0x0001e2000c101910 */
[----:B------:R-:W-:Y:S01]  /*6cc0*/  ISETP.GT.AND P1, PT, R89, 0x8, P5 ;  /* 0x000000085900780c */ /* 0x000fe20002f24270 */
[----:B0-----:R-:W-:-:S12]  /*6cd0*/  FMUL R67, R148, R11 ;  /* 0x0000000b94437220 */ /* 0x001fd80000400000 */
[----:B------:R0:W-:Y:S01]  /*6ce0*/  @P1 STG.E desc[UR16][R62.64+0x20], R69 ;  /* 0x000020453e001986 */ /* 0x0001e2000c101910 */
[----:B------:R-:W-:Y:S01]  /*6cf0*/  ISETP.GT.AND P1, PT, R89, 0x8, P6 ;  /* 0x000000085900780c */ /* 0x000fe20003724270 */
[----:B0-----:R-:W-:-:S12]  /*6d00*/  FMUL R69, R146, R11 ;  /* 0x0000000b92457220 */ /* 0x001fd80000400000 */
[----:B------:R0:W-:Y:S01]  /*6d10*/  @P1 STG.E desc[UR16][R60.64+0x20], R71 ;  /* 0x000020473c001986 */ /* 0x0001e2000c101910 */
[----:B------:R-:W-:-:S03]  /*6d20*/  ISETP.GT.AND P1, PT, R99, 0x1, PT ;  /* 0x000000016300780c */ /* 0x000fc60003f24270 */
[----:B------:R1:W-:Y:S01]  /*6d30*/  @P2 STG.E desc[UR16][R12.64+0x200], R65 ;  /* 0x000200410c002986 */ /* 0x0003e2000c101910 */
[----:B------:R-:W-:Y:S02]  /*6d40*/  ISETP.GT.AND P1, PT, R89, 0x80, P1 ;  /* 0x000000805900780c */ /* 0x000fe40000f24270 */
[----:B------:R-:W-:Y:S01]  /*6d50*/  ISETP.NE.AND P2, PT, R6, RZ, PT ;  /* 0x000000ff0600720c */ /* 0x000fe20003f45270 */
[-C--:B0-----:R-:W-:Y:S01]  /*6d60*/  FMUL R71, R144, R11.reuse ;  /* 0x0000000b90477220 */ /* 0x081fe20000400000 */
[----:B-1----:R-:W-:-:S09]  /*6d70*/  FMUL R65, R142, R11 ;  /* 0x0000000b8e417220 */ /* 0x002fd20000400000 */
[----:B------:R-:W-:Y:S01]  /*6d80*/  @P1 STG.E desc[UR16][R14.64+0x200], R73 ;  /* 0x000200490e001986 */ /* 0x000fe2000c101910 */
[----:B------:R-:W-:-:S03]  /*6d90*/  ISETP.NE.AND P1, PT, R64, RZ, PT ;  /* 0x000000ff4000720c */ /* 0x000fc60003f25270 */
[----:B------:R0:W-:Y:S01]  /*6da0*/  @P0 STG.E desc[UR16][R12.64+0x220], R67 ;  /* 0x000220430c000986 */ /* 0x0001e2000c101910 */
[----:B------:R-:W-:-:S04]  /*6db0*/  ISETP.GT.AND P0, PT, R99, 0x1, PT ;  /* 0x000000016300780c */ /* 0x000fc80003f04270 */
[----:B------:R-:W-:Y:S01]  /*6dc0*/  ISETP.GT.AND P0, PT, R89, 0x88, P0 ;  /* 0x000000885900780c */ /* 0x000fe20000704270 */
[-C--:B0-----:R-:W-:Y:S01]  /*6dd0*/  FMUL R13, R140, R11.reuse ;  /* 0x0000000b8c0d7220 */ /* 0x081fe20000400000 */
[----:B------:R-:W-:-:S11]  /*6de0*/  FMUL R67, R136, R11 ;  /* 0x0000000b88437220 */ /* 0x000fd60000400000 */
[----:B------:R0:W-:Y:S01]  /*6df0*/  @P0 STG.E desc[UR16][R14.64+0x220], R69 ;  /* 0x000220450e000986 */ /* 0x0001e2000c101910 */
[----:B------:R-:W-:-:S04]  /*6e00*/  ISETP.GT.AND P0, PT, R99, 0x8, PT ;  /* 0x000000086300780c */ /* 0x000fc80003f04270 */
[----:B------:R-:W-:Y:S01]  /*6e10*/  ISETP.GT.AND P0, PT, R89, 0x80, P0 ;  /* 0x000000805900780c */ /* 0x000fe20000704270 */
[----:B0-----:R-:W-:-:S12]  /*6e20*/  FMUL R15, R138, R11 ;  /* 0x0000000b8a0f7220 */ /* 0x001fd80000400000 */
[----:B------:R-:W-:Y:S01]  /*6e30*/  @P0 STG.E desc[UR16][R18.64+0x200], R71 ;  /* 0x0002004712000986 */ /* 0x000fe2000c101910 */
[----:B------:R-:W-:-:S04]  /*6e40*/  ISETP.GT.AND P0, PT, R99, 0x9, PT ;  /* 0x000000096300780c */ /* 0x000fc80003f04270 */
[----:B------:R-:W-:-:S13]  /*6e50*/  ISETP.GT.AND P0, PT, R89, 0x80, P0 ;  /* 0x000000805900780c */ /* 0x000fda0000704270 */
[----:B------:R0:W-:Y:S01]  /*6e60*/  @P0 STG.E desc[UR16][R22.64+0x200], R65 ;  /* 0x0002004116000986 */ /* 0x0001e2000c101910 */
[----:B------:R-:W-:-:S04]  /*6e70*/  ISETP.GT.AND P0, PT, R99, 0x8, PT ;  /* 0x000000086300780c */ /* 0x000fc80003f04270 */
[----:B------:R-:W-:Y:S01]  /*6e80*/  ISETP.GT.AND P0, PT, R89, 0x88, P0 ;  /* 0x000000885900780c */ /* 0x000fe20000704270 */
[----:B0-----:R-:W-:-:S12]  /*6e90*/  FMUL R65, R134, R11 ;  /* 0x0000000b86417220 */ /* 0x001fd80000400000 */
[----:B------:R0:W-:Y:S01]  /*6ea0*/  @P0 STG.E desc[UR16][R18.64+0x220], R13 ;  /* 0x0002200d12000986 */ /* 0x0001e2000c101910 */
[----:B------:R-:W-:-:S04]  /*6eb0*/  ISETP.GT.AND P0, PT, R99, 0x9, PT ;  /* 0x000000096300780c */ /* 0x000fc80003f04270 */
[----:B------:R-:W-:Y:S01]  /*6ec0*/  ISETP.GT.AND P0, PT, R89, 0x88, P0 ;  /* 0x000000885900780c */ /* 0x000fe20000704270 */
[----:B0-----:R-:W-:-:S12]  /*6ed0*/  FMUL R19, R132, R11 ;  /* 0x0000000b84137220 */ /* 0x001fd80000400000 */
[----:B------:R0:W-:Y:S01]  /*6ee0*/  @P0 STG.E desc[UR16][R22.64+0x220], R15 ;  /* 0x0002200f16000986 */ /* 0x0001e2000c101910 */
[----:B------:R-:W-:-:S04]  /*6ef0*/  ISETP.GT.AND P0, PT, R99, 0x10, PT ;  /* 0x000000106300780c */ /* 0x000fc80003f04270 */
[----:B------:R-:W-:Y:S01]  /*6f00*/  ISETP.GT.AND P0, PT, R89, 0x80, P0 ;  /* 0x000000805900780c */ /* 0x000fe20000704270 */
[-C--:B0-----:R-:W-:Y:S01]  /*6f10*/  FMUL R15, R130, R11.reuse ;  /* 0x0000000b820f7220 */ /* 0x081fe20000400000 */
[----:B------:R-:W-:-:S11]  /*6f20*/  FMUL R23, R128, R11 ;  /* 0x0000000b80177220 */ /* 0x000fd60000400000 */
[----:B------:R-:W-:Y:S02]  /*6f30*/  @P0 IMAD.MOV.U32 R12, RZ, RZ, R30 ;  /* 0x000000ffff0c0224 */ /* 0x000fe400078e001e */
[----:B------:R-:W-:-:S05]  /*6f40*/  @P0 IMAD.MOV.U32 R13, RZ, RZ, R31 ;  /* 0x000000ffff0d0224 */ /* 0x000fca00078e001f */
[----:B------:R0:W-:Y:S01]  /*6f50*/  @P0 STG.E desc[UR16][R12.64+0x200], R67 ;  /* 0x000200430c000986 */ /* 0x0001e2000c101910 */
[----:B------:R-:W-:-:S04]  /*6f60*/  ISETP.GT.AND P0, PT, R99, 0x11, PT ;  /* 0x000000116300780c */ /* 0x000fc80003f04270 */
[----:B------:R-:W-:-:S13]  /*6f70*/  ISETP.GT.AND P0, PT, R89, 0x80, P0 ;  /* 0x000000805900780c */ /* 0x000fda0000704270 */
[----:B0-----:R-:W-:Y:S02]  /*6f80*/  @P0 IMAD.MOV.U32 R12, RZ, RZ, R34 ;  /* 0x000000ffff0c0224 */ /* 0x001fe400078e0022 */
[----:B------:R-:W-:-:S05]  /*6f90*/  @P0 IMAD.MOV.U32 R13, RZ, RZ, R35 ;  /* 0x000000ffff0d0224 */ /* 0x000fca00078e0023 */
        /* <DEDUP_REMOVED lines=41> */
[----:B------:R0:W-:Y:S01]  /*7230*/  @P0 STG.E desc[UR16][R16.64+0x220], R15 ;  /* 0x0002200f10000986 */ /* 0x0001e2000c101910 */
[C---:B------:R-:W-:Y:S02]  /*7240*/  ISETP.GT.AND P0, PT, R89.reuse, 0x80, P1 ;  /* 0x000000805900780c */ /* 0x040fe40000f04270 */
[----:B------:R-:W-:Y:S01]  /*7250*/  ISETP.GT.AND P1, PT, R89, 0x88, P1 ;  /* 0x000000885900780c */ /* 0x000fe20000f24270 */
[-C--:B0-----:R-:W-:Y:S01]  /*7260*/  FMUL R15, R108, R11.reuse ;  /* 0x0000000b6c0f7220 */ /* 0x081fe20000400000 */
[----:B------:R-:W-:-:S09]  /*7270*/  FMUL R17, R106, R11 ;  /* 0x0000000b6a117220 */ /* 0x000fd20000400000 */
[----:B------:R0:W-:Y:S01]  /*7280*/  @P0 STG.E desc[UR16][R50.64+0x200], R23 ;  /* 0x0002001732000986 */ /* 0x0001e2000c101910 */
[C---:B------:R-:W-:Y:S02]  /*7290*/  ISETP.GT.AND P0, PT, R89.reuse, 0x80, P2 ;  /* 0x000000805900780c */ /* 0x040fe40001704270 */
[----:B------:R-:W-:Y:S01]  /*72a0*/  ISETP.GT.AND P2, PT, R89, 0x88, P2 ;  /* 0x000000885900780c */ /* 0x000fe20001744270 */
[----:B0-----:R-:W-:-:S10]  /*72b0*/  FMUL R23, R90, R11 ;  /* 0x0000000b5a177220 */ /* 0x001fd40000400000 */
[----:B------:R0:W-:Y:S01]  /*72c0*/  @P0 STG.E desc[UR16][R32.64+0x200], R13 ;  /* 0x0002000d20000986 */ /* 0x0001e2000c101910 */
[C---:B------:R-:W-:Y:S02]  /*72d0*/  ISETP.GT.AND P0, PT, R89.reuse, 0x80, P3 ;  /* 0x000000805900780c */ /* 0x040fe40001f04270 */
[C---:B------:R-:W-:Y:S01]  /*72e0*/  ISETP.GT.AND P3, PT, R89.reuse, 0x88, P3 ;  /* 0x000000885900780c */ /* 0x040fe20001f64270 */
[----:B------:R1:W-:Y:S01]  /*72f0*/  @P1 STG.E desc[UR16][R52.64+0x220], R15 ;  /* 0x0002200f34001986 */ /* 0x0003e2000c101910 */
[C---:B------:R-:W-:Y:S02]  /*7300*/  ISETP.GT.AND P1, PT, R89.reuse, 0x80, P4 ;  /* 0x000000805900780c */ /* 0x040fe40002724270 */
[----:B------:R-:W-:Y:S01]  /*7310*/  ISETP.GT.AND P4, PT, R89, 0x88, P4 ;  /* 0x000000885900780c */ /* 0x000fe20002784270 */
[----:B------:R2:W-:Y:S01]  /*7320*/  @P2 STG.E desc[UR16][R28.64+0x220], R17 ;  /* 0x000220111c002986 */ /* 0x0005e2000c101910 */
[-C--:B0-----:R-:W-:Y:S01]  /*7330*/  FMUL R13, R104, R11.reuse ;  /* 0x0000000b680d7220 */ /* 0x081fe20000400000 */
[----:B-1----:R-:W-:-:S04]  /*7340*/  FMUL R15, R100, R11 ;  /* 0x0000000b640f7220 */ /* 0x002fc80000400000 */
[----:B------:R0:W-:Y:S01]  /*7350*/  @P0 STG.E desc[UR16][R54.64+0x200], R13 ;  /* 0x0002000d36000986 */ /* 0x0001e2000c101910 */
[C---:B------:R-:W-:Y:S02]  /*7360*/  ISETP.GT.AND P0, PT, R89.reuse, 0x80, P6 ;  /* 0x000000805900780c */ /* 0x040fe40003704270 */
[C---:B------:R-:W-:Y:S01]  /*7370*/  ISETP.GT.AND P6, PT, R89.reuse, 0x88, P6 ;  /* 0x000000885900780c */ /* 0x040fe200037c4270 */
[----:B------:R1:W-:Y:S01]  /*7380*/  @P1 STG.E desc[UR16][R38.64+0x200], R19 ;  /* 0x0002001326001986 */ /* 0x0003e2000c101910 */
[C---:B------:R-:W-:Y:S01]  /*7390*/  ISETP.GT.AND P1, PT, R89.reuse, 0x80, P5 ;  /* 0x000000805900780c */ /* 0x040fe20002f24270 */
[-C--:B--2---:R-:W-:Y:S01]  /*73a0*/  FMUL R17, R96, R11.reuse ;  /* 0x0000000b60117220 */ /* 0x084fe20000400000 */
[----:B------:R-:W-:Y:S01]  /*73b0*/  ISETP.GT.AND P5, PT, R89, 0x88, P5 ;  /* 0x000000885900780c */ /* 0x000fe20002fa4270 */
[----:B------:R2:W-:Y:S01]  /*73c0*/  @P3 STG.E desc[UR16][R58.64+0x220], R15 ;  /* 0x0002200f3a003986 */ /* 0x0005e2000c101910 */
[-C--:B0-----:R-:W-:Y:S01]  /*73d0*/  FMUL R13, R98, R11.reuse ;  /* 0x0000000b620d7220 */ /* 0x081fe20000400000 */
[----:B-1----:R-:W-:-:S04]  /*73e0*/  FMUL R19, R92, R11 ;  /* 0x0000000b5c137220 */ /* 0x002fc80000400000 */
[----:B------:R2:W-:Y:S04]  /*73f0*/  @P4 STG.E desc[UR16][R36.64+0x220], R13 ;  /* 0x0002200d24004986 */ /* 0x0005e8000c101910 */
[----:B------:R2:W-:Y:S04]  /*7400*/  @P1 STG.E desc[UR16][R56.64+0x200], R17 ;  /* 0x0002001138001986 */ /* 0x0005e8000c101910 */
[----:B------:R2:W-:Y:S04]  /*7410*/  @P0 STG.E desc[UR16][R44.64+0x200], R21 ;  /* 0x000200152c000986 */ /* 0x0005e8000c101910 */
[----:B------:R2:W-:Y:S04]  /*7420*/  @P5 STG.E desc[UR16][R62.64+0x220], R19 ;  /* 0x000220133e005986 */ /* 0x0005e8000c101910 */
[----:B------:R2:W-:Y:S02]  /*7430*/  @P6 STG.E desc[UR16][R60.64+0x220], R23 ;  /* 0x000220173c006986 */ /* 0x0005e4000c101910 */
.L_x_152:
[----:B------:R-:W-:Y:S05]  /*7440*/  BSYNC B0 ;  /* 0x0000000000007941 */ /* 0x000fea0003800000 */
.L_x_28:
[----:B------:R-:W-:Y:S01]  /*7450*/  ULDC UR6, c[0x0][0xc] ;  /* 0x0000030000067ab9 */ /* 0x000fe20000000800 */
[----:B------:R-:W-:Y:S01]  /*7460*/  ULDC UR7, c[0x0][0x10] ;  /* 0x0000040000077ab9 */ /* 0x000fe20000000800 */
[----:B0-2---:R-:W0:Y:S01]  /*7470*/  LDC R13, c[0x0][0x14] ;  /* 0x00000500ff0d7b82 */ /* 0x005e220000000800 */
[----:B------:R-:W-:Y:S01]  /*7480*/  UIMAD.WIDE.U32 UR6, UR6, UR7, URZ ;  /* 0x00000007060672a5 */ /* 0x000fe2000f8e003f */
[----:B------:R-:W-:Y:S01]  /*7490*/  PRMT R12, RZ, 0x7610, R12 ;  /* 0x00007610ff0c7816 */ /* 0x000fe2000000000c */
[----:B------:R-:W-:Y:S02]  /*74a0*/  IMAD.MOV.U32 R16, RZ, RZ, -0x1 ;  /* 0xffffffffff107424 */ /* 0x000fe400078e00ff */
[----:B------:R-:W-:Y:S02]  /*74b0*/  IMAD.MOV.U32 R6, RZ, RZ, -0x1 ;  /* 0xffffffffff067424 */ /* 0x000fe400078e00ff */
[----:B0-----:R-:W-:-:S04]  /*74c0*/  IMAD.WIDE.U32 R2, R13, UR6, R2 ;  /* 0x000000060d027c25 */ /* 0x001fc8000f8e0002 */
[----:B------:R-:W-:Y:S01]  /*74d0*/  IMAD R13, R13, UR7, RZ ;  /* 0x000000070d0d7c24 */ /* 0x000fe2000f8e02ff */
[----:B------:R-:W-:Y:S02]  /*74e0*/  ULDC.64 UR6, c[0x0][0x750] ;  /* 0x0001d40000067ab9 */ /* 0x000fe40000000a00 */
[----:B------:R-:W-:Y:S01]  /*74f0*/  ISETP.GE.U32.AND P0, PT, R2, UR6, PT ;  /* 0x0000000602007c0c */ /* 0x000fe2000bf06070 */
[----:B------:R-:W-:-:S05]  /*7500*/  IMAD.IADD R3, R3, 0x1, R13 ;  /* 0x0000000103037824 */ /* 0x000fca00078e020d */
[----:B------:R-:W-:-:S13]  /*7510*/  ISETP.GE.U32.AND.EX P0, PT, R3, UR7, PT, P0 ;  /* 0x0000000703007c0c */ /* 0x000fda000bf06100 */
[----:B------:R-:W-:Y:S05]  /*7520*/  @P0 BRA `(.L_x_153) ;  /* 0x0000000400640947 */ /* 0x000fea0003800000 */
[----:B----4-:R-:W0:Y:S01]  /*7530*/  S2R R20, SR_CTAID.X ;  /* 0x0000000000147919 */ /* 0x010e220000002500 */
[----:B------:R-:W2:Y:S01]  /*7540*/  LDC.64 R18, c[0x0][0x728] ;  /* 0x0001ca00ff127b82 */ /* 0x000ea20000000a00 */
[----:B------:R-:W-:Y:S01]  /*7550*/  ULDC UR6, c[0x0][0x150] ;  /* 0x0000540000067ab9 */ /* 0x000fe20000000800 */
[----:B------:R-:W-:Y:S01]  /*7560*/  IMAD.MOV.U32 R16, RZ, RZ, R2 ;  /* 0x000000ffff107224 */ /* 0x000fe200078e0002 */
[----:B------:R-:W4:Y:S01]  /*7570*/  S2R R26, SR_CTAID.Y ;  /* 0x00000000001a7919 */ /* 0x000f220000002600 */
[----:B------:R-:W-:-:S04]  /*7580*/  IMAD.MOV.U32 R17, RZ, RZ, R3 ;  /* 0x000000ffff117224 */ /* 0x000fc800078e0003 */
[----:B------:R-:W1:Y:S08]  /*7590*/  LDC R25, c[0x0][0x144] ;  /* 0x00005100ff197b82 */ /* 0x000e700000000800 */
[----:B------:R-:W1:Y:S08]  /*75a0*/  LDC R6, c[0x0][0x730] ;  /* 0x0001cc00ff067b82 */ /* 0x000e700000000800 */
[----:B------:R-:W1:Y:S01]  /*75b0*/  LDC.64 R22, c[0x0][0x720] ;  /* 0x0001c800ff167b82 */ /* 0x000e620000000a00 */
[----:B--2---:R-:W-:-:S04]  /*75c0*/  ISETP.NE.U32.AND P0, PT, R18, RZ, PT ;  /* 0x000000ff1200720c */ /* 0x004fc80003f05070 */
[----:B------:R-:W-:Y:S02]  /*75d0*/  ISETP.NE.AND.EX P0, PT, R19, RZ, PT, P0 ;  /* 0x000000ff1300720c */ /* 0x000fe40003f05300 */
[----:B0-----:R-:W-:-:S05]  /*75e0*/  I2FP.F32.U32 R12, R20 ;  /* 0x00000014000c7245 */ /* 0x001fca0000201000 */
[----:B------:R-:W-:-:S04]  /*75f0*/  FMUL R12, R12, UR6 ;  /* 0x000000060c0c7c20 */ /* 0x000fc80008400000 */
[----:B------:R0:W2:Y:S02]  /*7600*/  F2I.U32.TRUNC.NTZ R24, R12 ;  /* 0x0000000c00187305 */ /* 0x0000a4000020f000 */
[----:B----4-:R-:W-:Y:S05]  /*7610*/  @!P0 BRA `(.L_x_154) ;  /* 0x0000000000288947 */ /* 0x010fea0003800000 */
[----:B------:R-:W4:Y:S02]  /*7620*/  LDC R13, c[0x0][0x734] ;  /* 0x0001cd00ff0d7b82 */ /* 0x000f240000000800 */
[----:B----4-:R-:W-:-:S05]  /*7630*/  IADD3 R17, P0, R2, R13, RZ ;  /* 0x0000000d02117210 */ /* 0x010fca0007f1e0ff */
[----:B------:R-:W-:-:S04]  /*7640*/  IMAD.X R21, RZ, RZ, R3, P0 ;  /* 0x000000ffff157224 */ /* 0x000fc800000e0603 */
[----:B0-----:R-:W-:-:S04]  /*7650*/  IMAD.WIDE.U32 R12, R21, R18, RZ ;  /* 0x00000012150c7225 */ /* 0x001fc800078e00ff */
[----:B------:R-:W-:-:S04]  /*7660*/  IMAD.WIDE.U32 R14, P0, R17, R19, R12 ;  /* 0x00000013110e7225 */ /* 0x000fc8000780000c */
[----:B------:R-:W-:Y:S01]  /*7670*/  IMAD.WIDE.U32 R12, R17, R18, RZ ;  /* 0x00000012110c7225 */ /* 0x000fe200078e00ff */
[----:B------:R-:W-:-:S03]  /*7680*/  MOV R16, R15 ;  /* 0x0000000f00107202 */ /* 0x000fc60000000f00 */
[----:B------:R-:W-:Y:S01]  /*7690*/  IMAD.X R17, RZ, RZ, RZ, P0 ;  /* 0x000000ffff117224 */ /* 0x000fe200000e06ff */
[----:B------:R-:W-:-:S05]  /*76a0*/  IADD3 RZ, P0, R13, R14, RZ ;  /* 0x0000000e0dff7210 */ /* 0x000fca0007f1e0ff */
[----:B------:R-:W-:-:S08]  /*76b0*/  IMAD.WIDE.U32.X R16, R21, R19, R16, P0 ;  /* 0x0000001315107225 */ /* 0x000fd000000e0410 */
.L_x_154:
[----:B------:R-:W4:Y:S01]  /*76c0*/  LDC.64 R30, c[0x0][0x740] ;  /* 0x0001d000ff1e7b82 */ /* 0x000f220000000a00 */
[-CC-:B-1----:R-:W-:Y:S01]  /*76d0*/  SHF.R.U64 R21, R16, R6.reuse, R17.reuse ;  /* 0x0000000610157219 */ /* 0x182fe20000001211 */
[----:B--2---:R-:W-:Y:S01]  /*76e0*/  IMAD.MOV R24, RZ, RZ, -R24 ;  /* 0x000000ffff187224 */ /* 0x004fe200078e0a18 */
[----:B------:R-:W-:Y:S01]  /*76f0*/  SHF.R.U32.HI R6, RZ, R6, R17 ;  /* 0x00000006ff067219 */ /* 0x000fe20000011611 */
[----:B------:R-:W-:Y:S01]  /*7700*/  ULDC UR6, c[0x0][0x154] ;  /* 0x0000550000067ab9 */ /* 0x000fe20000000800 */
[----:B------:R-:W-:Y:S01]  /*7710*/  IADD3 R15, P0, RZ, -R21, RZ ;  /* 0x80000015ff0f7210 */ /* 0x000fe20007f1e0ff */
[----:B------:R-:W-:Y:S02]  /*7720*/  IMAD R27, R25, R24, R20 ;  /* 0x00000018191b7224 */ /* 0x000fe400078e0214 */
[----:B------:R-:W1:Y:S01]  /*7730*/  LDC R14, c[0x0][0x718] ;  /* 0x0001c600ff0e7b82 */ /* 0x000e620000000800 */
[----:B------:R-:W-:Y:S02]  /*7740*/  IMAD.MOV.U32 R17, RZ, RZ, 0x1 ;  /* 0x00000001ff117424 */ /* 0x000fe400078e00ff */
[----:B------:R-:W-:-:S04]  /*7750*/  IMAD.X R13, RZ, RZ, ~R6, P0 ;  /* 0x000000ffff0d7224 */ /* 0x000fc800000e0e06 */
[-C--:B------:R-:W-:Y:S01]  /*7760*/  IMAD R6, R13, R22.reuse, RZ ;  /* 0x000000160d067224 */ /* 0x080fe200078e02ff */
[----:B------:R-:W2:Y:S01]  /*7770*/  LDC R16, c[0x0][0x708] ;  /* 0x0001c200ff107b82 */ /* 0x000ea20000000800 */
[----:B0-----:R-:W-:-:S04]  /*7780*/  IMAD.WIDE.U32 R12, R15, R22, R2 ;  /* 0x000000160f0c7225 */ /* 0x001fc800078e0002 */
[----:B------:R-:W-:Y:S01]  /*7790*/  IMAD R15, R15, R23, R6 ;  /* 0x000000170f0f7224 */ /* 0x000fe200078e0206 */
[----:B------:R-:W-:Y:S02]  /*77a0*/  I2FP.F32.U32 R6, R26 ;  /* 0x0000001a00067245 */ /* 0x000fe40000201000 */
[----:B------:R-:W0:Y:S01]  /*77b0*/  LDC R28, c[0x0][0x758] ;  /* 0x0001d600ff1c7b82 */ /* 0x000e220000000800 */
[----:B------:R-:W-:Y:S01]  /*77c0*/  IMAD.IADD R13, R13, 0x1, R15 ;  /* 0x000000010d0d7824 */ /* 0x000fe200078e020f */
[----:B----4-:R-:W-:Y:S01]  /*77d0*/  ISETP.NE.U32.AND P0, PT, R30, RZ, PT ;  /* 0x000000ff1e00720c */ /* 0x010fe20003f05070 */
[----:B------:R-:W-:Y:S01]  /*77e0*/  FMUL R6, R6, UR6 ;  /* 0x0000000606067c20 */ /* 0x000fe20008400000 */
[----:B------:R-:W-:Y:S02]  /*77f0*/  IMAD.MOV.U32 R15, RZ, RZ, -0x1 ;  /* 0xffffffffff0f7424 */ /* 0x000fe400078e00ff */
[----:B------:R-:W-:Y:S01]  /*7800*/  ISETP.NE.AND.EX P0, PT, R31, RZ, PT, P0 ;  /* 0x000000ff1f00720c */ /* 0x000fe20003f05300 */
[----:B------:R4:W0:Y:S01]  /*7810*/  F2I.U32.TRUNC.NTZ R22, R6 ;  /* 0x0000000600167305 */ /* 0x000822000020f000 */
[----:B------:R-:W3:Y:S01]  /*7820*/  LDC R25, c[0x0][0x148] ;  /* 0x00005200ff197b82 */ /* 0x000ee20000000800 */
[----:B-1----:R-:W-:-:S02]  /*7830*/  SHF.R.U64 R20, R12, R14, R13 ;  /* 0x0000000e0c147219 */ /* 0x002fc4000000120d */
[----:B------:R-:W-:-:S05]  /*7840*/  SHF.R.U32.HI R13, RZ, R14, R13 ;  /* 0x0000000eff0d7219 */ /* 0x000fca000001160d */
[----:B------:R-:W1:Y:S01]  /*7850*/  LDC R24, c[0x0][0x700] ;  /* 0x0001c000ff187b82 */ /* 0x000e620000000800 */
[-CC-:B--2---:R-:W-:Y:S02]  /*7860*/  SHF.R.U64 R18, R20, R16.reuse, R13.reuse ;  /* 0x0000001014127219 */ /* 0x184fe4000000120d */
[----:B------:R-:W-:-:S05]  /*7870*/  SHF.R.U32.HI R13, RZ, R16, R13 ;  /* 0x00000010ff0d7219 */ /* 0x000fca000001160d */
[----:B------:R-:W2:Y:S01]  /*7880*/  LDC R32, c[0x0][0x748] ;  /* 0x0001d200ff207b82 */ /* 0x000ea20000000800 */
[-CC-:B0-----:R-:W-:Y:S02]  /*7890*/  SHF.R.U64 R23, R18, R28.reuse, R13.reuse ;  /* 0x0000001c12177219 */ /* 0x181fe4000000120d */
[-C--:B------:R-:W-:Y:S02]  /*78a0*/  SHF.L.U32 R15, R15, R28.reuse, RZ ;  /* 0x0000001c0f0f7219 */ /* 0x080fe400000006ff */
[-C--:B------:R-:W-:Y:S01]  /*78b0*/  SHF.R.U32.HI R13, RZ, R28.reuse, R13 ;  /* 0x0000001cff0d7219 */ /* 0x080fe2000001160d */
[----:B------:R-:W-:Y:S01]  /*78c0*/  IMAD.MOV.U32 R12, RZ, RZ, R23 ;  /* 0x000000ffff0c7224 */ /* 0x000fe200078e0017 */
[----:B------:R-:W-:Y:S01]  /*78d0*/  SHF.L.U32 R86, R17, R28, RZ ;  /* 0x0000001c11567219 */ /* 0x000fe200000006ff */
[----:B------:R-:W0:Y:S01]  /*78e0*/  LDC R33, c[0x0][0x738] ;  /* 0x0001ce00ff217b82 */ /* 0x000e220000000800 */
[----:B------:R-:W-:-:S07]  /*78f0*/  LOP3.LUT R29, RZ, R15, RZ, 0x33, !PT ;  /* 0x0000000fff1d7212 */ /* 0x000fce00078e33ff */
[----:B------:R-:W0:Y:S01]  /*7900*/  LDC R34, c[0x0][0x710] ;  /* 0x0001c400ff227b82 */ /* 0x000e220000000800 */
[----:B----4-:R-:W-:Y:S05]  /*7910*/  @!P0 BRA `(.L_x_155) ;  /* 0x0000000000288947 */ /* 0x010fea0003800000 */
        /* <DEDUP_REMOVED lines=10> */
.L_x_155:
[----:B------:R-:W-:Y:S01]  /*79c0*/  ISETP.NE.AND P0, PT, R0, 0x1, PT ;  /* 0x000000010000780c */ /* 0x000fe20003f05270 */
[----:B-1----:R-:W-:Y:S01]  /*79d0*/  VIADD R15, R24, 0xffffffff ;  /* 0xffffffff180f7836 */ /* 0x002fe20000000000 */
[----:B--2---:R-:W-:Y:S01]  /*79e0*/  SHF.R.U64 R6, R12, R32, R13 ;  /* 0x000000200c067219 */ /* 0x004fe2000000120d */
[----:B------:R-:W-:Y:S01]  /*79f0*/  IMAD.MOV R22, RZ, RZ, -R22 ;  /* 0x000000ffff167224 */ /* 0x000fe200078e0a16 */
[----:B------:R-:W-:-:S03]  /*7a00*/  LOP3.LUT R13, R18, R29, RZ, 0xc0, !PT ;  /* 0x0000001d120d7212 */ /* 0x000fc600078ec0ff */
[----:B------:R-:W-:Y:S02]  /*7a10*/  IMAD.MOV R12, RZ, RZ, -R6 ;  /* 0x000000ffff0c7224 */ /* 0x000fe400078e0a06 */
[----:B------:R-:W-:Y:S01]  /*7a20*/  IMAD R86, R86, R6, R13 ;  /* 0x0000000656567224 */ /* 0x000fe200078e020d */
[----:B------:R-:W-:Y:S01]  /*7a30*/  LOP3.LUT R13, R20, R15, RZ, 0xc0, !PT ;  /* 0x0000000f140d7212 */ /* 0x000fe200078ec0ff */
[----:B0-----:R-:W-:Y:S01]  /*7a40*/  IMAD R6, R12, R33, R23 ;  /* 0x000000210c067224 */ /* 0x001fe200078e0217 */
[----:B------:R-:W-:Y:S01]  /*7a50*/  MOV R12, 0x1 ;  /* 0x00000001000c7802 */ /* 0x000fe20000000f00 */
[----:B---3--:R-:W-:Y:S02]  /*7a60*/  @P0 IMAD R27, R25, R22, R26 ;  /* 0x00000016191b0224 */ /* 0x008fe400078e021a */
[----:B------:R-:W-:Y:S02]  /*7a70*/  IMAD R13, R6, R24, R13 ;  /* 0x00000018060d7224 */ /* 0x000fe400078e020d */
[----:B------:R-:W-:-:S02]  /*7a80*/  IMAD R86, R86, R34, R27 ;  /* 0x0000002256567224 */ /* 0x000fc400078e021b */
[----:B------:R-:W-:-:S03]  /*7a90*/  IMAD.MOV.U32 R6, RZ, RZ, R21 ;  /* 0x000000ffff067224 */ /* 0x000fc600078e0015 */
[----:B------:R-:W-:Y:S02]  /*7aa0*/  SEL R16, R13, R86, !P0 ;  /* 0x000000560d107207 */ /* 0x000fe40004000000 */
[----:B------:R-:W-:-:S07]  /*7ab0*/  SEL R86, R86, R13, !P0 ;  /* 0x0000000d56567207 */ /* 0x000fce0004000000 */
.L_x_153:
[----:B------:R-:W-:Y:S01]  /*7ac0*/  LOP3.LUT P0, RZ, R12, 0xff, RZ, 0xc0, !PT ;  /* 0x000000ff0cff7812 */ /* 0x000fe2000780c0ff */
[----:B------:R-:W-:-:S12]  /*7ad0*/  IMAD.MOV.U32 R14, RZ, RZ, R86 ;  /* 0x000000ffff0e7224 */ /* 0x000fd800078e0056 */
[----:B------:R-:W-:Y:S05]  /*7ae0*/  @P0 BRA `(.L_x_156) ;  /* 0xffffff9800340947 */ /* 0x000fea000383ffff */
[----:B------:R-:W-:Y:S05]  /*7af0*/  EXIT ;  /* 0x000000000000794d */ /* 0x000fea0003800000 */
.L_x_8:
[----:B0-----:R-:W-:Y:S01]  /*7b00*/  ULDC.64 UR4, c[0x0][0x750] ;  /* 0x0001d40000047ab9 */ /* 0x001fe20000000a00 */
        /* <DEDUP_REMOVED lines=25> */
.L_x_158:
[----:B------:R-:W0:Y:S01]  /*7ca0*/  LDC.64 R28, c[0x0][0x740] ;  /* 0x0001d000ff1c7b82 */ /* 0x000e220000000a00 */
[-CC-:B------:R-:W-:Y:S01]  /*7cb0*/  SHF.R.U64 R14, R18, R10.reuse, R19.reuse ;  /* 0x0000000a120e7219 */ /* 0x180fe20000001213 */
[----:B------:R-:W-:Y:S01]  /*7cc0*/  IMAD.MOV.U32 R31, RZ, RZ, 0x1 ;  /* 0x00000001ff1f7424 */ /* 0x000fe200078e00ff */
[----:B------:R-:W-:Y:S02]  /*7cd0*/  SHF.R.U32.HI R7, RZ, R10, R19 ;  /* 0x0000000aff077219 */ /* 0x000fe40000011613 */
[----:B------:R-:W-:-:S03]  /*7ce0*/  IADD3 R17, P0, RZ, -R14, RZ ;  /* 0x8000000eff117210 */ /* 0x000fc60007f1e0ff */
[----:B------:R-:W1:Y:S02]  /*7cf0*/  LDC R16, c[0x0][0x718] ;  /* 0x0001c600ff107b82 */ /* 0x000e640000000800 */
[----:B------:R-:W-:Y:S02]  /*7d00*/  IMAD.X R7, RZ, RZ, ~R7, P0 ;  /* 0x000000ffff077224 */ /* 0x000fe400000e0e07 */
[----:B------:R-:W-:-:S04]  /*7d10*/  IMAD.WIDE.U32 R8, R17, R24, R2 ;  /* 0x0000001811087225 */ /* 0x000fc800078e0002 */
[----:B------:R-:W2:Y:S01]  /*7d20*/  LDC R18, c[0x0][0x708] ;  /* 0x0001c200ff127b82 */ /* 0x000ea20000000800 */
[----:B------:R-:W-:-:S04]  /*7d30*/  IMAD R10, R7, R24, RZ ;  /* 0x00000018070a7224 */ /* 0x000fc800078e02ff */
[----:B------:R-:W-:-:S03]  /*7d40*/  IMAD R7, R17, R25, R10 ;  /* 0x0000001911077224 */ /* 0x000fc600078e020a */
[----:B------:R-:W3:Y:S01]  /*7d50*/  LDC R26, c[0x0][0x758] ;  /* 0x0001d600ff1a7b82 */ /* 0x000ee20000000800 */
[----:B------:R-:W-:Y:S01]  /*7d60*/  IMAD.IADD R7, R9, 0x1, R7 ;  /* 0x0000000109077824 */ /* 0x000fe200078e0207 */
[----:B0-----:R-:W-:Y:S02]  /*7d70*/  ISETP.NE.U32.AND P0, PT, R28, RZ, PT ;  /* 0x000000ff1c00720c */ /* 0x001fe40003f05070 */
[----:B------:R-:W-:Y:S02]  /*7d80*/  MOV R9, 0xffffffff ;  /* 0xffffffff00097802 */ /* 0x000fe40000000f00 */
[----:B------:R-:W-:Y:S02]  /*7d90*/  ISETP.NE.AND.EX P0, PT, R29, RZ, PT, P0 ;  /* 0x000000ff1d00720c */ /* 0x000fe40003f05300 */
[----:B------:R-:W0:Y:S01]  /*7da0*/  LDC R23, c[0x0][0x700] ;  /* 0x0001c000ff177b82 */ /* 0x000e220000000800 */
[-CC-:B-1----:R-:W-:Y:S02]  /*7db0*/  SHF.R.U64 R10, R8, R16.reuse, R7.reuse ;  /* 0x00000010080a7219 */ /* 0x182fe40000001207 */
[----:B------:R-:W-:-:S05]  /*7dc0*/  SHF.R.U32.HI R7, RZ, R16, R7 ;  /* 0x00000010ff077219 */ /* 0x000fca0000011607 */
[----:B------:R-:W1:Y:S01]  /*7dd0*/  LDC R25, c[0x0][0x748] ;  /* 0x0001d200ff197b82 */ /* 0x000e620000000800 */
[-CC-:B--2---:R-:W-:Y:S02]  /*7de0*/  SHF.R.U64 R20, R10, R18.reuse, R7.reuse ;  /* 0x000000120a147219 */ /* 0x184fe40000001207 */
[----:B------:R-:W-:-:S05]  /*7df0*/  SHF.R.U32.HI R7, RZ, R18, R7 ;  /* 0x00000012ff077219 */ /* 0x000fca0000011607 */
[----:B------:R-:W2:Y:S01]  /*7e00*/  LDC R27, c[0x0][0x738] ;  /* 0x0001ce00ff1b7b82 */ /* 0x000ea20000000800 */
[-C--:B---3--:R-:W-:Y:S02]  /*7e10*/  SHF.L.U32 R8, R9, R26.reuse, RZ ;  /* 0x0000001a09087219 */ /* 0x088fe400000006ff */
[--C-:B------:R-:W-:Y:S02]  /*7e20*/  SHF.R.U64 R24, R20, R26, R7.reuse ;  /* 0x0000001a14187219 */ /* 0x100fe40000001207 */
[----:B------:R-:W-:Y:S02]  /*7e30*/  LOP3.LUT R33, RZ, R8, RZ, 0x33, !PT ;  /* 0x00000008ff217212 */ /* 0x000fe400078e33ff */
[----:B------:R-:W-:Y:S01]  /*7e40*/  SHF.R.U32.HI R9, RZ, R26, R7 ;  /* 0x0000001aff097219 */ /* 0x000fe20000011607 */
[----:B------:R-:W3:Y:S01]  /*7e50*/  LDC R30, c[0x0][0x710] ;  /* 0x0001c400ff1e7b82 */ /* 0x000ee20000000800 */
[----:B------:R-:W-:Y:S01]  /*7e60*/  IMAD.MOV.U32 R8, RZ, RZ, R24 ;  /* 0x000000ffff087224 */ /* 0x000fe200078e0018 */
[----:B------:R-:W-:Y:S06]  /*7e70*/  @!P0 BRA `(.L_x_159) ;  /* 0x0000000000288947 */ /* 0x000fec0003800000 */
        /* <DEDUP_REMOVED lines=10> */
.L_x_159:
[----:B------:R-:W-:Y:S01]  /*7f20*/  ISETP.NE.AND P0, PT, R0, 0x1, PT ;  /* 0x000000010000780c */ /* 0x000fe20003f05270 */
[----:B0-----:R-:W-:Y:S01]  /*7f30*/  VIADD R13, R23, 0xffffffff ;  /* 0xffffffff170d7836 */ /* 0x001fe20000000000 */
[----:B-1----:R-:W-:Y:S01]  /*7f40*/  SHF.R.U64 R8, R8, R25, R9 ;  /* 0x0000001908087219 */ /* 0x002fe20000001209 */
[----:B------:R-:W-:Y:S01]  /*7f50*/  IMAD.MOV.U32 R18, RZ, RZ, R14 ;  /* 0x000000ffff127224 */ /* 0x000fe200078e000e */
[----:B------:R-:W-:Y:S02]  /*7f60*/  SHF.L.U32 R31, R31, R26, RZ ;  /* 0x0000001a1f1f7219 */ /* 0x000fe400000006ff */
[----:B------:R-:W-:Y:S01]  /*7f70*/  LOP3.LUT R7, R20, R33, RZ, 0xc0, !PT ;  /* 0x0000002114077212 */ /* 0x000fe200078ec0ff */
[----:B------:R-:W-:Y:S01]  /*7f80*/  IMAD.MOV R9, RZ, RZ, -R8 ;  /* 0x000000ffff097224 */ /* 0x000fe200078e0a08 */
[----:B------:R-:W-:-:S03]  /*7f90*/  LOP3.LUT R10, R10, R13, RZ, 0xc0, !PT ;  /* 0x0000000d0a0a7212 */ /* 0x000fc600078ec0ff */
[----:B------:R-:W-:Y:S02]  /*7fa0*/  IMAD R8, R31, R8, R7 ;  /* 0x000000081f087224 */ /* 0x000fe400078e0207 */
[----:B------:R-:W-:Y:S02]  /*7fb0*/  @P0 IMAD R11, R15, R22, R12 ;  /* 0x000000160f0b0224 */ /* 0x000fe400078e020c */
[----:B--2---:R-:W-:Y:S02]  /*7fc0*/  IMAD R7, R9, R27, R24 ;  /* 0x0000001b09077224 */ /* 0x004fe400078e0218 */
[----:B---3--:R-:W-:Y:S02]  /*7fd0*/  IMAD R8, R8, R30, R11 ;  /* 0x0000001e08087224 */ /* 0x008fe400078e020b */
[----:B------:R-:W-:Y:S02]  /*7fe0*/  IMAD R11, R7, R23, R10 ;  /* 0x00000017070b7224 */ /* 0x000fe400078e020a */
[----:B------:R-:W-:-:S03]  /*7ff0*/  IMAD.MOV.U32 R9, RZ, RZ, 0x1 ;  /* 0x00000001ff097424 */ /* 0x000fc600078e00ff */
[----:B------:R-:W-:Y:S02]  /*8000*/  SEL R7, R11, R8, !P0 ;  /* 0x000000080b077207 */ /* 0x000fe40004000000 */
[----:B------:R-:W-:-:S07]  /*8010*/  SEL R8, R8, R11, !P0 ;  /* 0x0000000b08087207 */ /* 0x000fce0004000000 */
.L_x_157:
[----:B------:R-:W-:-:S08]  /*8020*/  NOP ;  /* 0x0000000000007918 */ /* 0x000fd00000000000 */
[----:B------:R-:W0:-:S00]  /*8030*/  USETMAXREG.DEALLOC.CTAPOOL 0x28 ;  /* 0x00000028000079c8 */ /* 0x000e0000080e0500 */
[----:B0-----:R-:W-:-:S13]  /*8040*/  ISETP.NE.AND P0, PT, R6, RZ, PT ;  /* 0x000000ff0600720c */ /* 0x001fda0003f05270 */
[----:B------:R-:W-:Y:S05]  /*8050*/  @P0 EXIT ;  /* 0x000000000000094d */ /* 0x000fea0003800000 */
[----:B------:R-:W-:Y:S01]  /*8060*/  LOP3.LUT P0, RZ, R9, 0xff, RZ, 0xc0, !PT ;  /* 0x000000ff09ff7812 */ /* 0x000fe2000780c0ff */
[----:B------:R-:W-:Y:S02]  /*8070*/  IMAD.MOV.U32 R11, RZ, RZ, 0x1 ;  /* 0x00000001ff0b7424 */ /* 0x000fe400078e00ff */
[----:B------:R-:W-:-:S10]  /*8080*/  IMAD.MOV.U32 R10, RZ, RZ, RZ ;  /* 0x000000ffff0a7224 */ /* 0x000fd400078e00ff */
[----:B------:R-:W-:Y:S05]  /*8090*/  @!P0 BRA `(.L_x_160) ;  /* 0x0000000c00788947 */ /* 0x000fea0003800000 */
[----:B------:R-:W0:Y:S01]  /*80a0*/  LDC R6, c[0x0][0x28c] ;  /* 0x0000a300ff067b82 */ /* 0x000e220000000800 */
[----:B------:R-:W1:Y:S01]  /*80b0*/  S2R R13, SR_CgaCtaId ;  /* 0x00000000000d7919 */ /* 0x000e620000008800 */
[----:B------:R-:W-:Y:S01]  /*80c0*/  ULDC UR5, c[0x0][0x758] ;  /* 0x0001d60000057ab9 */ /* 0x000fe20000000800 */
[----:B------:R-:W-:Y:S01]  /*80d0*/  UMOV UR7, 0xffffffff ;  /* 0xffffffff00077882 */ /* 0x000fe20000000000 */
[----:B------:R-:W-:Y:S01]  /*80e0*/  ULDC UR6, c[0x0][0xc] ;  /* 0x0000030000067ab9 */ /* 0x000fe20000000800 */
[----:B------:R-:W-:Y:S01]  /*80f0*/  USHF.L.U32 UR9, UR7, UR5, URZ ;  /* 0x0000000507097299 */ /* 0x000fe2000800063f */
[----:B------:R-:W-:Y:S01]  /*8100*/  BSSY B0, `(.L_x_160) ;  /* 0x00000d7000007945 */ /* 0x000fe20003800000 */
[----:B------:R-:W-:Y:S01]  /*8110*/  UMOV UR8, 0x1 ;  /* 0x0000000100087882 */ /* 0x000fe20000000000 */
[----:B------:R-:W-:Y:S01]  /*8120*/  ULDC UR7, c[0x0][0x10] ;  /* 0x0000040000077ab9 */ /* 0x000fe20000000800 */
[----:B------:R-:W-:Y:S01]  /*8130*/  USHF.L.U32 UR5, UR8, UR5, URZ ;  /* 0x0000000508057299 */ /* 0x000fe2000800063f */
[----:B------:R-:W-:Y:S01]  /*8140*/  MOV R15, 0x1 ;  /* 0x00000001000f7802 */ /* 0x000fe20000000f00 */
[----:B------:R-:W-:Y:S01]  /*8150*/  UIMAD.WIDE.U32 UR6, UR6, UR7, URZ ;  /* 0x00000007060672a5 */ /* 0x000fe2000f8e003f */
[----:B------:R-:W-:Y:S01]  /*8160*/  LOP3.LUT R16, R5, 0x2, RZ, 0xfc, !PT ;  /* 0x0000000205107812 */ /* 0x000fe200078efcff */
[----:B------:R-:W-:Y:S01]  /*8170*/  ULDC UR8, c[0x0][0x14] ;  /* 0x0000050000087ab9 */ /* 0x000fe20000000800 */
[----:B------:R-:W-:Y:S01]  /*8180*/  IMAD.MOV.U32 R11, RZ, RZ, 0x1 ;  /* 0x00000001ff0b7424 */ /* 0x000fe200078e00ff */
[----:B------:R-:W-:Y:S01]  /*8190*/  UIMAD.WIDE.U32 UR32, UR6, UR8, URZ ;  /* 0x00000008062072a5 */ /* 0x000fe2000f8e003f */
[----:B------:R-:W-:Y:S01]  /*81a0*/  IMAD.MOV.U32 R10, RZ, RZ, RZ ;  /* 0x000000ffff0a7224 */ /* 0x000fe200078e00ff */
[----:B------:R-:W-:Y:S01]  /*81b0*/  UIMAD UR7, UR7, UR8, URZ ;  /* 0x00000008070772a4 */ /* 0x000fe2000f8e023f */
[----:B------:R-:W-:Y:S01]  /*81c0*/  ULDC UR4, c[0x0][0x700] ;  /* 0x0001c00000047ab9 */ /* 0x000fe20000000800 */
[----:B------:R-:W-:-:S02]  /*81d0*/  ULOP3.LUT UR6, URZ, UR9, URZ, 0x33, !UPT ;  /* 0x000000093f067292 */ /* 0x000fc4000f8e333f */
[----:B------:R-:W-:Y:S01]  /*81e0*/  UIADD3 UR4, UR4, -0x1, URZ ;  /* 0xffffffff04047890 */ /* 0x000fe2000fffe03f */
[----:B0-----:R-:W-:Y:S01]  /*81f0*/  VIADD R6, R6, 0x3f ;  /* 0x0000003f06067836 */ /* 0x001fe20000000000 */
[----:B------:R-:W-:Y:S01]  /*8200*/  UIADD3 UR7, UR33, UR7, URZ ;  /* 0x0000000721077290 */ /* 0x000fe2000fffe03f */
[----:B------:R-:W-:-:S03]  /*8210*/  ULDC.64 UR34, c[0x0][0x198] ;  /* 0x0000660000227ab9 */ /* 0x000fc60000000a00 */
[----:B------:R-:W-:-:S04]  /*8220*/  SHF.R.S32.HI R9, RZ, 0x1f, R6 ;  /* 0x0000001fff097819 */ /* 0x000fc80000011406 */
[----:B------:R-:W-:Y:S01]  /*8230*/  LEA.HI R9, R9, R6, RZ, 0x6 ;  /* 0x0000000609097211 */ /* 0x000fe200078f30ff */
[C---:B-1----:R-:W-:Y:S02]  /*8240*/  IMAD.SHL.U32 R14, R13.reuse, 0x20, RZ ;  /* 0x000000200d0e7824 */ /* 0x042fe400078e00ff */
[----:B------:R-:W-:Y:S01]  /*8250*/  IMAD.SHL.U32 R13, R13, 0x800, RZ ;  /* 0x000008000d0d7824 */ /* 0x000fe200078e00ff */
[----:B------:R-:W-:Y:S02]  /*8260*/  SHF.R.S32.HI R17, RZ, 0x6, R9 ;  /* 0x00000006ff117819 */ /* 0x000fe40000011409 */
[----:B------:R-:W-:Y:S02]  /*8270*/  LOP3.LUT R14, R14, 0x20, RZ, 0xc0, !PT ;  /* 0x000000200e0e7812 */ /* 0x000fe400078ec0ff */
[----:B------:R-:W-:Y:S01]  /*8280*/  LOP3.LUT R13, R13, 0x800, RZ, 0xc0, !PT ;  /* 0x000008000d0d7812 */ /* 0x000fe200078ec0ff */
[----:B------:R-:W-:-:S07]  /*8290*/  VIADD R12, R17, 0x1 ;  /* 0x00000001110c7836 */ /* 0x000fce0000000000 */
.L_x_171:
[----:B------:R-:W-:-:S03]  /*82a0*/  UMOV UR8, 0xffffffff ;  /* 0xffffffff00087882 */ /* 0x000fc60000000000 */
[----:B------:R-:W-:Y:S05]  /*82b0*/  BRA.DIV UR8, `(.L_x_161) ;  /* 0x0000001608787947 */ /* 0x000fea000b800000 */
[----:B------:R-:W-:-:S13]  /*82c0*/  ELECT P0, URZ, PT ;  /* 0x00000000003f782f */ /* 0x000fda0003800000 */
.L_x_194:
[----:B------:R-:W0:Y:S01]  /*82d0*/  LDC R6, c[0x0][0x28c] ;  /* 0x0000a300ff067b82 */ /* 0x000e220000000800 */
[----:B------:R-:W-:Y:S01]  /*82e0*/  BSSY B1, `(.L_x_162) ;  /* 0x0000045000017945 */ /* 0x000fe20003800000 */
[----:B0-----:R-:W-:-:S13]  /*82f0*/  ISETP.LT.OR P0, PT, R6, 0x1, !P0 ;  /* 0x000000010600780c */ /* 0x001fda0004701670 */
[----:B------:R-:W-:Y:S05]  /*8300*/  @P0 BRA `(.L_x_163) ;  /* 0x0000000400080947 */ /* 0x000fea0003800000 */
[----:B------:R-:W-:Y:S01]  /*8310*/  IMAD.SHL.U32 R21, R8, 0x100, RZ ;  /* 0x0000010008157824 */ /* 0x000fe200078e00ff */
[----:B------:R-:W-:Y:S01]  /*8320*/  CS2R R24, SRZ ;  /* 0x0000000000187805 */ /* 0x000fe2000001ff00 */
[----:B------:R-:W-:Y:S02]  /*8330*/  IMAD R22, R7, 0x40, R14 ;  /* 0x0000004007167824 */ /* 0x000fe400078e020e */
[----:B------:R-:W-:Y:S02]  /*8340*/  IMAD.MOV.U32 R6, RZ, RZ, R12 ;  /* 0x000000ffff067224 */ /* 0x000fe400078e000c */
[----:B------:R-:W-:Y:S02]  /*8350*/  IMAD.MOV.U32 R7, RZ, RZ, R11 ;  /* 0x000000ffff077224 */ /* 0x000fe400078e000b */
[----:B------:R-:W-:Y:S02]  /*8360*/  IMAD.MOV.U32 R8, RZ, RZ, R10 ;  /* 0x000000ffff087224 */ /* 0x000fe400078e000a */
[----:B------:R-:W-:-:S07]  /*8370*/  IMAD.MOV.U32 R26, RZ, RZ, RZ ;  /* 0x000000ffff1a7224 */ /* 0x000fce00078e00ff */
.L_x_166:
[----:B------:R-:W0:Y:S01]  /*8380*/  S2R R20, SR_CgaCtaId ;  /* 0x0000000000147919 */ /* 0x000e220000008800 */
[----:B------:R-:W-:Y:S02]  /*8390*/  MOV R9, 0x400 ;  /* 0x0000040000097802 */ /* 0x000fe40000000f00 */
[----:B------:R-:W-:-:S13]  /*83a0*/  LOP3.LUT P1, RZ, R4, 0x7f, RZ, 0xc0, !PT ;  /* 0x0000007f04ff7812 */ /* 0x000fda000782c0ff */
[----:B------:R-:W1:Y:S01]  /*83b0*/  @!P1 LDC R19, c[0x0][0x640] ;  /* 0x00019000ff139b82 */ /* 0x000e620000000800 */
[----:B0-----:R-:W-:Y:S02]  /*83c0*/  LEA R23, R20, R9, 0x18 ;  /* 0x0000000914177211 */ /* 0x001fe400078ec0ff */
[----:B------:R-:W-:-:S03]  /*83d0*/  SHF.L.U32 R9, R7, 0x1f, RZ ;  /* 0x0000001f07097819 */ /* 0x000fc600000006ff */
[----:B------:R-:W-:-:S04]  /*83e0*/  IMAD R20, R8, 0x8, R23 ;  /* 0x0000000808147824 */ /* 0x000fc800078e0217 */
[----:B------:R-:W0:Y:S02]  /*83f0*/  SYNCS.PHASECHK.TRANS64.TRYWAIT P0, [R20+URZ+0x80], R9 ;  /* 0x00008009140075a7 */ /* 0x000e24000800017f */
[----:B01----:R-:W-:Y:S05]  /*8400*/  @!P0 BRA `(.L_x_164) ;  /* 0x0000001400448947 */ /* 0x003fea0003800000 */
.L_x_195:
[----:B0-----:R-:W-:Y:S01]  /*8410*/  PRMT R9, R16, 0x9910, RZ ;  /* 0x0000991010097816 */ /* 0x001fe200000000ff */
[----:B------:R0:W-:Y:S03]  /*8420*/  @!P1 SYNCS.ARRIVE.TRANS64 RZ, [R20+URZ], R19 ;  /* 0x0000001314ff99a7 */ /* 0x0001e6000800003f */
[----:B------:R-:W-:-:S13]  /*8430*/  ISETP.NE.AND P0, PT, R9, 0x2, PT ;  /* 0x000000020900780c */ /* 0x000fda0003f05270 */
[----:B0-----:R-:W-:Y:S05]  /*8440*/  @P0 BRA `(.L_x_165) ;  /* 0x0000000000040947 */ /* 0x001fea0003800000 */
[----:B------:R-:W-:Y:S01]  /*8450*/  BPT.TRAP 0x1 ;  /* 0x000000040000795c */ /* 0x000fe20000300000 */
.L_x_165:
[----:B------:R-:W-:Y:S01]  /*8460*/  LEA R9, R8, R23, 0xd ;  /* 0x0000001708097211 */ /* 0x000fe200078e68ff */
[----:B------:R-:W-:Y:S01]  /*8470*/  VIADD R6, R6, 0xffffffff ;  /* 0xffffffff06067836 */ /* 0x000fe20000000000 */
[----:B------:R-:W-:Y:S01]  /*8480*/  R2UR UR9, R23 ;  /* 0x00000000170972ca */ /* 0x000fe200000e0000 */
[C---:B------:R-:W-:Y:S01]  /*8490*/  IMAD R23, R8.reuse, 0x800, R23 ;  /* 0x0000080008177824 */ /* 0x040fe200078e0217 */
[----:B------:R-:W-:Y:S01]  /*84a0*/  R2UR UR24, R9 ;  /* 0x00000000091872ca */ /* 0x000fe200000e0000 */
[----:B------:R-:W-:Y:S01]  /*84b0*/  IMAD R9, R8, 0x1000, R13 ;  /* 0x0000100008097824 */ /* 0x000fe200078e020d */
[----:B------:R-:W-:Y:S01]  /*84c0*/  R2UR UR25, R20 ;  /* 0x00000000141972ca */ /* 0x000fe200000e0000 */
[----:B------:R-:W-:Y:S01]  /*84d0*/  UIADD3 UR14, UP0, UR34, 0xf0, URZ ;  /* 0x000000f0220e7890 */ /* 0x000fe2000ff1e03f */
[----:B------:R-:W-:Y:S01]  /*84e0*/  R2UR UR16, R23 ;  /* 0x00000000171072ca */ /* 0x000fe200000e0000 */
[----:B------:R-:W-:Y:S01]  /*84f0*/  UIADD3 UR22, UP1, UR34, 0x1f0, URZ ;  /* 0x000001f022167890 */ /* 0x000fe2000ff3e03f */
[----:B------:R-:W-:Y:S01]  /*8500*/  R2UR UR8, R9 ;  /* 0x00000000090872ca */ /* 0x000fe200000e0000 */
[----:B------:R-:W-:Y:S01]  /*8510*/  UIADD3 UR36, UP2, UR34, 0x2f0, URZ ;  /* 0x000002f022247890 */ /* 0x000fe2000ff5e03f */
[----:B------:R-:W-:Y:S01]  /*8520*/  R2UR UR28, R18 ;  /* 0x00000000121c72ca */ /* 0x000fe200000e0000 */
[----:B------:R-:W-:Y:S01]  /*8530*/  UIADD3.X UR15, URZ, UR35, URZ, UP0, !UPT ;  /* 0x000000233f0f7290 */ /* 0x000fe200087fe43f */
[----:B------:R-:W-:Y:S01]  /*8540*/  R2UR UR27, R21 ;  /* 0x00000000151b72ca */ /* 0x000fe200000e0000 */
[----:B------:R-:W-:Y:S01]  /*8550*/  UIADD3.X UR23, URZ, UR35, URZ, UP1, !UPT ;  /* 0x000000233f177290 */ /* 0x000fe20008ffe43f */
[C---:B------:R-:W-:Y:S01]  /*8560*/  R2UR UR26, R25.reuse ;  /* 0x00000000191a72ca */ /* 0x040fe200000e0000 */
[----:B------:R-:W-:Y:S01]  /*8570*/  UIADD3 UR24, UR24, 0x200, URZ ;  /* 0x0000020018187890 */ /* 0x000fe2000fffe03f */
[----:B------:R-:W-:Y:S01]  /*8580*/  R2UR UR19, R26 ;  /* 0x000000001a1372ca */ /* 0x000fe200000e0000 */
[----:B------:R-:W-:Y:S01]  /*8590*/  VIADD R8, R8, 0x1 ;  /* 0x0000000108087836 */ /* 0x000fe20000000000 */
[----:B------:R-:W-:Y:S01]  /*85a0*/  R2UR UR10, R24 ;  /* 0x00000000180a72ca */ /* 0x000fe200000e0000 */
[----:B------:R-:W-:Y:S01]  /*85b0*/  UIADD3 UR16, UR16, 0x30200, URZ ;  /* 0x0003020010107890 */ /* 0x000fe2000fffe03f */
[----:B------:R-:W-:Y:S01]  /*85c0*/  R2UR UR11, R22 ;  /* 0x00000000160b72ca */ /* 0x000fe200000e0000 */
[----:B------:R-:W-:Y:S01]  /*85d0*/  UIADD3.X UR37, URZ, UR35, URZ, UP2, !UPT ;  /* 0x000000233f257290 */ /* 0x000fe200097fe43f */
[----:B------:R-:W-:Y:S01]  /*85e0*/  ISETP.GT.AND P1, PT, R6, 0x1, PT ;  /* 0x000000010600780c */ /* 0x000fe20003f24270 */
[----:B------:R-:W-:Y:S01]  /*85f0*/  UIADD3 UR8, UR9, 0x20200, UR8 ;  /* 0x0002020009087890 */ /* 0x000fe2000fffe008 */
[----:B------:R-:W-:Y:S01]  /*8600*/  ISETP.NE.AND P0, PT, R8, 0x10, PT ;  /* 0x000000100800780c */ /* 0x000fe20003f05270 */
[----:B------:R-:W-:Y:S01]  /*8610*/  UMOV UR30, 0x0 ;  /* 0x00000000001e7882 */ /* 0x000fe20000000000 */
[----:B------:R-:W-:Y:S01]  /*8620*/  UMOV UR31, 0x10000000 ;  /* 0x10000000001f7882 */ /* 0x000fe20000000000 */
[----:B------:R-:W-:Y:S01]  /*8630*/  UMOV UR17, UR25 ;  /* 0x0000001900117c82 */ /* 0x000fe20008000000 */
[----:B------:R-:W-:Y:S01]  /*8640*/  UMOV UR20, UR28 ;  /* 0x0000001c00147c82 */ /* 0x000fe20008000000 */
[----:B------:R-:W-:Y:S01]  /*8650*/  UMOV UR18, UR27 ;  /* 0x0000001b00127c82 */ /* 0x000fe20008000000 */
[----:B------:R0:W-:Y:S01]  /*8660*/  UTMALDG.3D [UR24], [UR14], desc[UR30] ;  /* 0x00001e180e0075b4 */ /* 0x0001e20008011000 */
[----:B------:R-:W-:Y:S01]  /*8670*/  UMOV UR13, 0x30000 ;  /* 0x00030000000d7882 */ /* 0x000fe20000000000 */
[----:B------:R-:W-:Y:S01]  /*8680*/  UMOV UR9, UR25 ;  /* 0x0000001900097c82 */ /* 0x000fe20008000000 */
[----:B------:R-:W-:Y:S01]  /*8690*/  UMOV UR12, UR28 ;  /* 0x0000001c000c7c82 */ /* 0x000fe20008000000 */
[----:B------:R-:W-:Y:S01]  /*86a0*/  SEL R20, RZ, 0x1, P0 ;  /* 0x00000001ff147807 */ /* 0x000fe20000000000 */
[----:B------:R-:W-:Y:S01]  /*86b0*/  VIADD R26, R26, 0x1 ;  /* 0x000000011a1a7836 */ /* 0x000fe20000000000 */
[----:B------:R-:W-:Y:S01]  /*86c0*/  SEL R8, R8, RZ, P0 ;  /* 0x000000ff08087207 */ /* 0x000fe20000000000 */
[----:B------:R-:W-:Y:S01]  /*86d0*/  VIADD R25, R25, 0x20 ;  /* 0x0000002019197836 */ /* 0x000fe20000000000 */
[----:B------:R0:W-:Y:S01]  /*86e0*/  UTMALDG.3D [UR16], [UR22], desc[UR30] ;  /* 0x00001e10160075b4 */ /* 0x0001e20008011000 */
[----:B------:R-:W-:Y:S01]  /*86f0*/  LOP3.LUT R7, R7, R20, RZ, 0x3c, !PT ;  /* 0x0000001407077212 */ /* 0x000fe200078e3cff */
[----:B------:R-:W-:Y:S01]  /*8700*/  VIADD R24, R24, 0x40 ;  /* 0x0000004018187836 */ /* 0x000fe20000000000 */
[----:B------:R0:W-:Y:S02]  /*8710*/  UTMALDG.3D.MULTICAST [UR8], [UR36], UR13, desc[UR30] ;  /* 0x00001e08240073b4 */ /* 0x0001e4000801180d */
[----:B0-----:R-:W-:Y:S05]  /*8720*/  @P1 BRA `(.L_x_166) ;  /* 0xfffffffc00141947 */ /* 0x001fea000383ffff */
.L_x_163:
[----:B------:R-:W-:Y:S05]  /*8730*/  BSYNC B1 ;  /* 0x0000000000017941 */ /* 0x000fea0003800000 */
.L_x_162:
[----:B------:R-:W-:Y:S01]  /*8740*/  LOP3.LUT P1, RZ, R15, 0xff, RZ, 0xc0, !PT ;  /* 0x000000ff0fff7812 */ /* 0x000fe2000782c0ff */
[----:B------:R-:W-:Y:S01]  /*8750*/  IMAD.IADD R10, R17, 0x1, R10 ;  /* 0x00000001110a7824 */ /* 0x000fe200078e020a */
[----:B------:R-:W-:Y:S01]  /*8760*/  IADD3 R2, P2, R2, UR32, RZ ;  /* 0x0000002002027c10 */ /* 0x000fe2000ff5e0ff */
[----:B------:R-:W-:Y:S01]  /*8770*/  ULDC.64 UR8, c[0x0][0x750] ;  /* 0x0001d40000087ab9 */ /* 0x000fe20000000a00 */
[----:B------:R-:W-:Y:S01]  /*8780*/  BSSY B1, `(.L_x_167) ;  /* 0x000006c000017945 */ /* 0x000fe20003800000 */
[----:B------:R-:W-:Y:S01]  /*8790*/  IMAD.MOV.U32 R18, RZ, RZ, -0x1 ;  /* 0xffffffffff127424 */ /* 0x000fe200078e00ff */
[----:B------:R-:W-:Y:S02]  /*87a0*/  SHF.R.U32.HI R6, RZ, 0x4, R10 ;  /* 0x00000004ff067819 */ /* 0x000fe4000001160a */
[----:B------:R-:W-:Y:S02]  /*87b0*/  ISETP.GT.U32.AND P0, PT, R10, 0xf, PT ;  /* 0x0000000f0a00780c */ /* 0x000fe40003f04070 */
[----:B------:R-:W-:-:S02]  /*87c0*/  LOP3.LUT R6, R6, 0x1, RZ, 0xc0, !PT ;  /* 0x0000000106067812 */ /* 0x000fc400078ec0ff */
[----:B------:R-:W-:Y:S01]  /*87d0*/  ISETP.LT.U32.AND P0, PT, R17, 0x10, P0 ;  /* 0x000000101100780c */ /* 0x000fe20000701070 */
[----:B------:R-:W0:Y:S01]  /*87e0*/  @P1 S2R R8, SR_CgaCtaId ;  /* 0x0000000000081919 */ /* 0x000e220000008800 */
[----:B------:R-:W-:Y:S02]  /*87f0*/  @P1 MOV R7, 0x400 ;  /* 0x0000040000071802 */ /* 0x000fe40000000f00 */
[----:B------:R-:W-:Y:S02]  /*8800*/  IADD3.X R3, R3, UR7, RZ, P2, !PT ;  /* 0x0000000703037c10 */ /* 0x000fe400097fe4ff */
[----:B------:R-:W-:Y:S02]  /*8810*/  ISETP.GE.U32.AND P2, PT, R2, UR8, PT ;  /* 0x0000000802007c0c */ /* 0x000fe4000bf46070 */
[----:B------:R-:W-:Y:S02]  /*8820*/  LOP3.LUT R10, R10, 0xf, RZ, 0xc0, !PT ;  /* 0x0000000f0a0a7812 */ /* 0x000fe400078ec0ff */
[----:B------:R-:W-:-:S02]  /*8830*/  PRMT R15, RZ, 0x7610, R15 ;  /* 0x00007610ff0f7816 */ /* 0x000fc4000000000f */
[----:B0-----:R-:W-:Y:S01]  /*8840*/  @P1 LEA R7, R8, R7, 0x18 ;  /* 0x0000000708071211 */ /* 0x001fe200078ec0ff */
[----:B------:R-:W-:-:S03]  /*8850*/  IMAD.MOV.U32 R8, RZ, RZ, -0x1 ;  /* 0xffffffffff087424 */ /* 0x000fc600078e00ff */
[----:B------:R0:W-:Y:S01]  /*8860*/  @P1 SYNCS.ARRIVE.TRANS64.A1T0 RZ, [R7+URZ+0x118], RZ ;  /* 0x000118ff07ff19a7 */ /* 0x0001e2000810003f */
[----:B------:R-:W-:Y:S02]  /*8870*/  ISETP.NE.U32.AND P1, PT, R6, 0x1, PT ;  /* 0x000000010600780c */ /* 0x000fe40003f25070 */
[----:B------:R-:W-:Y:S02]  /*8880*/  SEL R6, RZ, 0x1, !P0 ;  /* 0x00000001ff067807 */ /* 0x000fe40004000000 */
[----:B------:R-:W-:Y:S02]  /*8890*/  ISETP.GE.U32.AND.EX P0, PT, R3, UR9, PT, P2 ;  /* 0x0000000903007c0c */ /* 0x000fe4000bf06120 */
[----:B------:R-:W-:-:S04]  /*88a0*/  ISETP.GT.U32.AND P1, PT, R17, 0xf, !P1 ;  /* 0x0000000f1100780c */ /* 0x000fc80004f24070 */
[----:B0-----:R-:W-:-:S04]  /*88b0*/  SEL R7, RZ, 0x1, !P1 ;  /* 0x00000001ff077807 */ /* 0x001fc80004800000 */
[--C-:B------:R-:W-:Y:S01]  /*88c0*/  LOP3.LUT R11, R7, R11, R6.reuse, 0x96, !PT ;  /* 0x0000000b070b7212 */ /* 0x100fe200078e9606 */
[----:B------:R-:W-:Y:S01]  /*88d0*/  IMAD.MOV.U32 R7, RZ, RZ, -0x1 ;  /* 0xffffffffff077424 */ /* 0x000fe200078e00ff */
[----:B------:R-:W-:Y:S01]  /*88e0*/  PRMT R6, RZ, 0x7610, R6 ;  /* 0x00007610ff067816 */ /* 0x000fe20000000006 */
[----:B------:R-:W-:Y:S06]  /*88f0*/  @P0 BRA `(.L_x_168) ;  /* 0x0000000400500947 */ /* 0x000fec0003800000 */
[----:B------:R-:W0:Y:S01]  /*8900*/  S2R R19, SR_CTAID.X ;  /* 0x0000000000137919 */ /* 0x000e220000002500 */
[----:B------:R-:W-:Y:S01]  /*8910*/  ULDC.64 UR8, c[0x0][0x728] ;  /* 0x0001ca0000087ab9 */ /* 0x000fe20000000a00 */
[----:B------:R-:W-:Y:S01]  /*8920*/  ULDC UR11, c[0x0][0x730] ;  /* 0x0001cc00000b7ab9 */ /* 0x000fe20000000800 */
[----:B------:R-:W-:Y:S01]  /*8930*/  ISETP.NE.U32.AND P0, PT, RZ, UR8, PT ;  /* 0x00000008ff007c0c */ /* 0x000fe2000bf05070 */
[----:B------:R-:W1:Y:S01]  /*8940*/  S2R R20, SR_CTAID.Y ;  /* 0x0000000000147919 */ /* 0x000e620000002600 */
[----:B------:R-:W-:Y:S01]  /*8950*/  ULDC UR12, c[0x0][0x150] ;  /* 0x00005400000c7ab9 */ /* 0x000fe20000000800 */
[----:B------:R-:W-:Y:S01]  /*8960*/  IMAD.MOV.U32 R6, RZ, RZ, R2 ;  /* 0x000000ffff067224 */ /* 0x000fe200078e0002 */
[----:B------:R-:W-:Y:S02]  /*8970*/  ISETP.NE.AND.EX P0, PT, RZ, UR9, PT, P0 ;  /* 0x00000009ff007c0c */ /* 0x000fe4000bf05300 */
[----:B------:R-:W-:Y:S02]  /*8980*/  MOV R7, R3 ;  /* 0x0000000300077202 */ /* 0x000fe40000000f00 */
[----:B0-----:R-:W-:-:S09]  /*8990*/  I2FP.F32.U32 R22, R19 ;  /* 0x0000001300167245 */ /* 0x001fd20000201000 */
[----:B------:R-:W-:Y:S05]  /*89a0*/  @!P0 BRA `(.L_x_169) ;  /* 0x0000000000288947 */ /* 0x000fea0003800000 */
[----:B------:R-:W-:Y:S02]  /*89b0*/  ULDC UR10, c[0x0][0x734] ;  /* 0x0001cd00000a7ab9 */ /* 0x000fe40000000800 */
[----:B------:R-:W-:-:S05]  /*89c0*/  IADD3 R7, P0, R2, UR10, RZ ;  /* 0x0000000a02077c10 */ /* 0x000fca000ff1e0ff */
[----:B------:R-:W-:-:S04]  /*89d0*/  IMAD.X R21, RZ, RZ, R3, P0 ;  /* 0x000000ffff157224 */ /* 0x000fc800000e0603 */
[----:B------:R-:W-:-:S04]  /*89e0*/  IMAD.WIDE.U32 R8, R21, UR8, RZ ;  /* 0x0000000815087c25 */ /* 0x000fc8000f8e00ff */
[----:B------:R-:W-:-:S04]  /*89f0*/  IMAD.WIDE.U32 R8, P0, R7, UR9, R8 ;  /* 0x0000000907087c25 */ /* 0x000fc8000f800008 */
[----:B------:R-:W-:-:S04]  /*8a00*/  IMAD.WIDE.U32 R6, R7, UR8, RZ ;  /* 0x0000000807067c25 */ /* 0x000fc8000f8e00ff */
[----:B------:R-:W-:Y:S01]  /*8a10*/  IMAD.MOV.U32 R6, RZ, RZ, R9 ;  /* 0x000000ffff067224 */ /* 0x000fe200078e0009 */
[----:B------:R-:W-:Y:S01]  /*8a20*/  IADD3 RZ, P1, R7, R8, RZ ;  /* 0x0000000807ff7210 */ /* 0x000fe20007f3e0ff */
[----:B------:R-:W-:-:S04]  /*8a30*/  IMAD.X R7, RZ, RZ, RZ, P0 ;  /* 0x000000ffff077224 */ /* 0x000fc800000e06ff */
[----:B------:R-:W-:-:S08]  /*8a40*/  IMAD.WIDE.U32.X R6, R21, UR9, R6, P1 ;  /* 0x0000000915067c25 */ /* 0x000fd000088e0406 */
.L_x_169:
[--C-:B------:R-:W-:Y:S01]  /*8a50*/  SHF.R.U64 R18, R6, UR11, R7.reuse ;  /* 0x0000000b06127c19 */ /* 0x100fe20008001207 */
[----:B------:R-:W-:Y:S01]  /*8a60*/  FMUL R22, R22, UR12 ;  /* 0x0000000c16167c20 */ /* 0x000fe20008400000 */
[----:B------:R-:W-:Y:S01]  /*8a70*/  SHF.R.U32.HI R6, RZ, UR11, R7 ;  /* 0x0000000bff067c19 */ /* 0x000fe20008011607 */
[----:B------:R-:W0:Y:S01]  /*8a80*/  LDC R8, c[0x0][0x144] ;  /* 0x00005100ff087b82 */ /* 0x000e220000000800 */
[----:B------:R-:W-:Y:S01]  /*8a90*/  IADD3 R7, P0, RZ, -R18, RZ ;  /* 0x80000012ff077210 */ /* 0x000fe20007f1e0ff */
[----:B------:R-:W-:Y:S01]  /*8aa0*/  ULDC UR10, c[0x0][0x154] ;  /* 0x00005500000a7ab9 */ /* 0x000fe20000000800 */
[----:B-1----:R-:W-:Y:S01]  /*8ab0*/  I2FP.F32.U32 R9, R20 ;  /* 0x0000001400097245 */ /* 0x002fe20000201000 */
[----:B------:R-:W1:Y:S01]  /*8ac0*/  F2I.U32.TRUNC.NTZ R22, R22 ;  /* 0x0000001600167305 */ /* 0x000e62000020f000 */
[----:B------:R-:W-:Y:S01]  /*8ad0*/  ULDC.64 UR8, c[0x0][0x720] ;  /* 0x0001c80000087ab9 */ /* 0x000fe20000000a00 */
[----:B------:R-:W-:Y:S01]  /*8ae0*/  IMAD.X R6, RZ, RZ, ~R6, P0 ;  /* 0x000000ffff067224 */ /* 0x000fe200000e0e06 */
[----:B------:R-:W-:Y:S01]  /*8af0*/  ISETP.NE.AND P2, PT, R0, 0x1, PT ;  /* 0x000000010000780c */ /* 0x000fe20003f45270 */
[----:B------:R-:W-:Y:S01]  /*8b00*/  FMUL R23, R9, UR10 ;  /* 0x0000000a09177c20 */ /* 0x000fe20008400000 */
[----:B------:R-:W2:Y:S01]  /*8b10*/  LDC R25, c[0x0][0x148] ;  /* 0x00005200ff197b82 */ /* 0x000ea20000000800 */
[----:B------:R-:W-:Y:S01]  /*8b20*/  IMAD R6, R6, UR8, RZ ;  /* 0x0000000806067c24 */ /* 0x000fe2000f8e02ff */
[----:B------:R-:W-:-:S02]  /*8b30*/  ULDC.64 UR10, c[0x0][0x740] ;  /* 0x0001d000000a7ab9 */ /* 0x000fc40000000a00 */
[----:B------:R-:W-:Y:S01]  /*8b40*/  ISETP.NE.U32.AND P0, PT, RZ, UR10, PT ;  /* 0x0000000aff007c0c */ /* 0x000fe2000bf05070 */
[----:B------:R-:W3:Y:S01]  /*8b50*/  F2I.U32.TRUNC.NTZ R23, R23 ;  /* 0x0000001700177305 */ /* 0x000ee2000020f000 */
[C---:B------:R-:W-:Y:S02]  /*8b60*/  IMAD R9, R7.reuse, UR9, R6 ;  /* 0x0000000907097c24 */ /* 0x040fe4000f8e0206 */
[----:B------:R-:W-:Y:S01]  /*8b70*/  IMAD.WIDE.U32 R6, R7, UR8, R2 ;  /* 0x0000000807067c25 */ /* 0x000fe2000f8e0002 */
[----:B------:R-:W-:Y:S01]  /*8b80*/  ULDC UR8, c[0x0][0x718] ;  /* 0x0001c60000087ab9 */ /* 0x000fe20000000800 */
[----:B------:R-:W-:Y:S02]  /*8b90*/  ISETP.NE.AND.EX P0, PT, RZ, UR11, PT, P0 ;  /* 0x0000000bff007c0c */ /* 0x000fe4000bf05300 */
[----:B------:R-:W-:Y:S02]  /*8ba0*/  IMAD.IADD R7, R7, 0x1, R9 ;  /* 0x0000000107077824 */ /* 0x000fe400078e0209 */
[----:B-1----:R-:W-:-:S03]  /*8bb0*/  IMAD.MOV R22, RZ, RZ, -R22 ;  /* 0x000000ffff167224 */ /* 0x002fc600078e0a16 */
[----:B------:R-:W-:Y:S01]  /*8bc0*/  SHF.R.U64 R21, R6, UR8, R7 ;  /* 0x0000000806157c19 */ /* 0x000fe20008001207 */
[----:B0-----:R-:W-:Y:S01]  /*8bd0*/  IMAD R19, R8, R22, R19 ;  /* 0x0000001608137224 */ /* 0x001fe200078e0213 */
[----:B------:R-:W-:Y:S01]  /*8be0*/  SHF.R.U32.HI R6, RZ, UR8, R7 ;  /* 0x00000008ff067c19 */ /* 0x000fe20008011607 */
[----:B------:R-:W-:Y:S01]  /*8bf0*/  ULDC UR8, c[0x0][0x708] ;  /* 0x0001c20000087ab9 */ /* 0x000fe20000000800 */
[----:B---3--:R-:W-:Y:S02]  /*8c00*/  IMAD.MOV R8, RZ, RZ, -R23 ;  /* 0x000000ffff087224 */ /* 0x008fe400078e0a17 */
[--C-:B------:R-:W-:Y:S02]  /*8c10*/  SHF.R.U64 R22, R21, UR8, R6.reuse ;  /* 0x0000000815167c19 */ /* 0x100fe40008001206 */
[----:B------:R-:W-:Y:S01]  /*8c20*/  SHF.R.U32.HI R7, RZ, UR8, R6 ;  /* 0x00000008ff077c19 */ /* 0x000fe20008011606 */
[----:B------:R-:W-:Y:S01]  /*8c30*/  ULDC UR8, c[0x0][0x758] ;  /* 0x0001d60000087ab9 */ /* 0x000fe20000000800 */
[----:B--2---:R-:W-:-:S02]  /*8c40*/  @P2 IMAD R19, R25, R8, R20 ;  /* 0x0000000819132224 */ /* 0x004fc400078e0214 */
[--C-:B------:R-:W-:Y:S02]  /*8c50*/  SHF.R.U64 R20, R22, UR8, R7.reuse ;  /* 0x0000000816147c19 */ /* 0x100fe40008001207 */
[----:B------:R-:W-:-:S03]  /*8c60*/  SHF.R.U32.HI R23, RZ, UR8, R7 ;  /* 0x00000008ff177c19 */ /* 0x000fc60008011607 */
[----:B------:R-:W-:Y:S02]  /*8c70*/  IMAD.MOV.U32 R8, RZ, RZ, R20 ;  /* 0x000000ffff087224 */ /* 0x000fe400078e0014 */
[----:B------:R-:W-:Y:S01]  /*8c80*/  IMAD.MOV.U32 R7, RZ, RZ, R23 ;  /* 0x000000ffff077224 */ /* 0x000fe200078e0017 */
[----:B------:R-:W-:Y:S06]  /*8c90*/  @!P0 BRA `(.L_x_170) ;  /* 0x00000000002c8947 */ /* 0x000fec0003800000 */
        /* <DEDUP_REMOVED lines=9> */
[----:B------:R-:W-:-:S03]  /*8d30*/  IMAD.WIDE.U32.X R6, R23, UR11, R6, P1 ;  /* 0x0000000b17067c25 */ /* 0x000fc600088e0406 */
[----:B------:R-:W-:-:S07]  /*8d40*/  MOV R8, R6 ;  /* 0x0000000600087202 */ /* 0x000fce0000000f00 */
.L_x_170:
[----:B------:R-:W-:Y:S01]  /*8d50*/  ULDC UR8, c[0x0][0x748] ;  /* 0x0001d20000087ab9 */ /* 0x000fe20000000800 */
[----:B------:R-:W-:Y:S01]  /*8d60*/  LOP3.LUT R6, R22, UR6, RZ, 0xc0, !PT ;  /* 0x0000000616067c12 */ /* 0x000fe2000f8ec0ff */
[----:B------:R-:W-:Y:S01]  /*8d70*/  ULDC UR9, c[0x0][0x710] ;  /* 0x0001c40000097ab9 */ /* 0x000fe20000000800 */
[----:B------:R-:W-:Y:S01]  /*8d80*/  SHF.R.U64 R7, R8, UR8, R7 ;  /* 0x0000000808077c19 */ /* 0x000fe20008001207 */
[----:B------:R-:W-:Y:S01]  /*8d90*/  ULDC UR8, c[0x0][0x738] ;  /* 0x0001ce0000087ab9 */ /* 0x000fe20000000800 */
[----:B------:R-:W-:-:S03]  /*8da0*/  LOP3.LUT R21, R21, UR4, RZ, 0xc0, !PT ;  /* 0x0000000415157c12 */ /* 0x000fc6000f8ec0ff */
[----:B------:R-:W-:Y:S02]  /*8db0*/  IMAD.MOV R9, RZ, RZ, -R7 ;  /* 0x000000ffff097224 */ /* 0x000fe400078e0a07 */
[----:B------:R-:W-:Y:S02]  /*8dc0*/  IMAD R6, R7, UR5, R6 ;  /* 0x0000000507067c24 */ /* 0x000fe4000f8e0206 */
[----:B------:R-:W-:Y:S01]  /*8dd0*/  IMAD R20, R9, UR8, R20 ;  /* 0x0000000809147c24 */ /* 0x000fe2000f8e0214 */
[----:B------:R-:W-:Y:S01]  /*8de0*/  ULDC UR8, c[0x0][0x700] ;  /* 0x0001c00000087ab9 */ /* 0x000fe20000000800 */
[----:B------:R-:W-:Y:S02]  /*8df0*/  IMAD R19, R6, UR9, R19 ;  /* 0x0000000906137c24 */ /* 0x000fe4000f8e0213 */
[----:B------:R-:W-:Y:S02]  /*8e00*/  IMAD R20, R20, UR8, R21 ;  /* 0x0000000814147c24 */ /* 0x000fe4000f8e0215 */
[----:B------:R-:W-:-:S03]  /*8e10*/  IMAD.MOV.U32 R6, RZ, RZ, 0x1 ;  /* 0x00000001ff067424 */ /* 0x000fc600078e00ff */
[----:B------:R-:W-:Y:S02]  /*8e20*/  SEL R7, R20, R19, !P2 ;  /* 0x0000001314077207 */ /* 0x000fe40005000000 */
[----:B------:R-:W-:-:S07]  /*8e30*/  SEL R8, R19, R20, !P2 ;  /* 0x0000001413087207 */ /* 0x000fce0005000000 */
.L_x_168:
[----:B------:R-:W-:Y:S05]  /*8e40*/  BSYNC B1 ;  /* 0x0000000000017941 */ /* 0x000fea0003800000 */
.L_x_167:
[----:B------:R-:W-:-:S13]  /*8e50*/  LOP3.LUT P0, RZ, R6, 0xff, RZ, 0xc0, !PT ;  /* 0x000000ff06ff7812 */ /* 0x000fda000780c0ff */
[----:B------:R-:W-:Y:S05]  /*8e60*/  @P0 BRA `(.L_x_171) ;  /* 0xfffffff4000c0947 */ /* 0x000fea000383ffff */
[----:B------:R-:W-:Y:S05]  /*8e70*/  BSYNC B0 ;  /* 0x0000000000007941 */ /* 0x000fea0003800000 */
.L_x_160:
[----:B------:R-:W-:-:S03]  /*8e80*/  UMOV UR8, 0xffffffff ;  /* 0xffffffff00087882 */ /* 0x000fc60000000000 */
[----:B------:R-:W-:Y:S05]  /*8e90*/  BRA.DIV UR8, `(.L_x_172) ;  /* 0x0000000a08b47947 */ /* 0x000fea000b800000 */
[----:B------:R-:W-:-:S13]  /*8ea0*/  ELECT P0, URZ, PT ;  /* 0x00000000003f782f */ /* 0x000fda0003800000 */
.L_x_198:
[----:B------:R-:W-:Y:S04]  /*8eb0*/  BSSY B0, `(.L_x_173) ;  /* 0x0000097000007945 */ /* 0x000fe80003800000 */
[----:B------:R-:W-:Y:S05]  /*8ec0*/  @!P0 BRA `(.L_x_174) ;  /* 0x0000000800548947 */ /* 0x000fea0003800000 */
[----:B------:R-:W-:-:S04]  /*8ed0*/  LOP3.LUT R5, R5, 0x2, RZ, 0xfc, !PT ;  /* 0x0000000205057812 */ /* 0x000fc800078efcff */
[----:B------:R-:W-:-:S13]  /*8ee0*/  ISETP.NE.AND P0, PT, R5, 0x3, PT ;  /* 0x000000030500780c */ /* 0x000fda0003f05270 */
[----:B------:R-:W-:Y:S05]  /*8ef0*/  @!P0 BRA `(.L_x_175) ;  /* 0x0000000000048947 */ /* 0x000fea0003800000 */
[----:B------:R-:W-:Y:S01]  /*8f00*/  BPT.TRAP 0x1 ;  /* 0x000000040000795c */ /* 0x000fe20000300000 */
.L_x_175:
[----:B------:R-:W0:Y:S01]  /*8f10*/  S2R R3, SR_CgaCtaId ;  /* 0x0000000000037919 */ /* 0x000e220000008800 */
[----:B------:R-:W-:Y:S02]  /*8f20*/  MOV R0, 0x400 ;  /* 0x0000040000007802 */ /* 0x000fe40000000f00 */
[----:B------:R-:W-:Y:S02]  /*8f30*/  SHF.L.U32 R2, R11, 0x1f, RZ ;  /* 0x0000001f0b027819 */ /* 0x000fe400000006ff */
[----:B0-----:R-:W-:-:S05]  /*8f40*/  LEA R3, R3, R0, 0x18 ;  /* 0x0000000003037211 */ /* 0x001fca00078ec0ff */
[----:B------:R-:W-:-:S04]  /*8f50*/  VIADD R3, R3, 0x80 ;  /* 0x0000008003037836 */ /* 0x000fc80000000000 */
[C---:B------:R-:W-:Y:S02]  /*8f60*/  IMAD R5, R10.reuse, 0x8, R3 ;  /* 0x000000080a057824 */ /* 0x040fe400078e0203 */
[----:B------:R-:W-:Y:S02]  /*8f70*/  VIADD R10, R10, 0x1 ;  /* 0x000000010a0a7836 */ /* 0x000fe40000000000 */
[----:B------:R-:W0:Y:S03]  /*8f80*/  SYNCS.PHASECHK.TRANS64.TRYWAIT P0, [R5+URZ], R2 ;  /* 0x00000002050075a7 */ /* 0x000e26000800017f */
[----:B------:R-:W-:-:S04]  /*8f90*/  ISETP.NE.AND P1, PT, R10, 0x10, PT ;  /* 0x000000100a00780c */ /* 0x000fc80003f25270 */
[----:B------:R-:W-:Y:S02]  /*8fa0*/  SEL R0, RZ, 0x1, P1 ;  /* 0x00000001ff007807 */ /* 0x000fe40000800000 */
[----:B------:R-:W-:Y:S02]  /*8fb0*/  SEL R10, R10, RZ, P1 ;  /* 0x000000ff0a0a7207 */ /* 0x000fe40000800000 */
[----:B------:R-:W-:-:S03]  /*8fc0*/  LOP3.LUT R11, R11, R0, RZ, 0x3c, !PT ;  /* 0x000000000b0b7212 */ /* 0x000fc600078e3cff */
[----:B------:R-:W-:Y:S01]  /*8fd0*/  IMAD R7, R10, 0x8, R3 ;  /* 0x000000080a077824 */ /* 0x000fe200078e0203 */
[----:B------:R-:W-:Y:S01]  /*8fe0*/  SHF.L.U32 R4, R11, 0x1f, RZ ;  /* 0x0000001f0b047819 */ /* 0x000fe200000006ff */
[----:B0-----:R-:W-:Y:S06]  /*8ff0*/  @!P0 BRA `(.L_x_176) ;  /* 0x00000008007c8947 */ /* 0x001fec0003800000 */
.L_x_199:
[----:B------:R-:W1:Y:S01]  /*9000*/  SYNCS.PHASECHK.TRANS64.TRYWAIT P0, [R7+URZ], R4 ;  /* 0x00000004070075a7 */ /* 0x000e62000800017f */
[----:B------:R-:W-:-:S05]  /*9010*/  VIADD R0, R10, 0x1 ;  /* 0x000000010a007836 */ /* 0x000fca0000000000 */
[----:B------:R-:W-:-:S04]  /*9020*/  ISETP.NE.AND P1, PT, R0, 0x10, PT ;  /* 0x000000100000780c */ /* 0x000fc80003f25270 */
[----:B0-----:R-:W-:Y:S02]  /*9030*/  SEL R2, RZ, 0x1, P1 ;  /* 0x00000001ff027807 */ /* 0x001fe40000800000 */
[----:B------:R-:W-:Y:S02]  /*9040*/  SEL R0, R0, RZ, P1 ;  /* 0x000000ff00007207 */ /* 0x000fe40000800000 */
[----:B------:R-:W-:-:S03]  /*9050*/  LOP3.LUT R11, R11, R2, RZ, 0x3c, !PT ;  /* 0x000000020b0b7212 */ /* 0x000fc600078e3cff */
[----:B------:R-:W-:Y:S01]  /*9060*/  IMAD R6, R0, 0x8, R3 ;  /* 0x0000000800067824 */ /* 0x000fe200078e0203 */
[----:B------:R-:W-:Y:S01]  /*9070*/  SHF.L.U32 R5, R11, 0x1f, RZ ;  /* 0x0000001f0b057819 */ /* 0x000fe200000006ff */
[----:B-1----:R-:W-:Y:S06]  /*9080*/  @!P0 BRA `(.L_x_177) ;  /* 0x00000008006c8947 */ /* 0x002fec0003800000 */
.L_x_200:
[----:B------:R-:W1:Y:S01]  /*9090*/  SYNCS.PHASECHK.TRANS64.TRYWAIT P0, [R6+URZ], R5 ;  /* 0x00000005060075a7 */ /* 0x000e62000800017f */
[----:B------:R-:W-:-:S05]  /*90a0*/  VIADD R0, R0, 0x1 ;  /* 0x0000000100007836 */ /* 0x000fca0000000000 */
[----:B------:R-:W-:-:S04]  /*90b0*/  ISETP.NE.AND P1, PT, R0, 0x10, PT ;  /* 0x000000100000780c */ /* 0x000fc80003f25270 */
[----:B------:R-:W-:Y:S02]  /*90c0*/  SEL R2, RZ, 0x1, P1 ;  /* 0x00000001ff027807 */ /* 0x000fe40000800000 */
[----:B------:R-:W-:Y:S02]  /*90d0*/  SEL R0, R0, RZ, P1 ;  /* 0x000000ff00007207 */ /* 0x000fe40000800000 */
[----:B------:R-:W-:-:S03]  /*90e0*/  LOP3.LUT R11, R11, R2, RZ, 0x3c, !PT ;  /* 0x000000020b0b7212 */ /* 0x000fc600078e3cff */
[----:B0-----:R-:W-:Y:S01]  /*90f0*/  IMAD R7, R0, 0x8, R3 ;  /* 0x0000000800077824 */ /* 0x001fe200078e0203 */
[----:B------:R-:W-:Y:S01]  /*9100*/  SHF.L.U32 R4, R11, 0x1f, RZ ;  /* 0x0000001f0b047819 */ /* 0x000fe200000006ff */
[----:B-1----:R-:W-:Y:S06]  /*9110*/  @!P0 BRA `(.L_x_178) ;  /* 0x00000008005c8947 */ /* 0x002fec0003800000 */
.L_x_201:
        /* <DEDUP_REMOVED lines=9> */
.L_x_202:
[----:B------:R-:W1:Y:S01]  /*91b0*/  SYNCS.PHASECHK.TRANS64.TRYWAIT P0, [R6+URZ], R5 ;  /* 0x00000005060075a7 */ /* 0x000e62000800017f */
[----:B------:R-:W-:-:S04]  /*91c0*/  IADD3 R0, R0, 0x1, RZ ;  /* 0x0000000100007810 */ /* 0x000fc80007ffe0ff */
[----:B------:R-:W-:-:S04]  /*91d0*/  ISETP.NE.AND P1, PT, R0, 0x10, PT ;  /* 0x000000100000780c */ /* 0x000fc80003f25270 */
[----:B------:R-:W-:Y:S02]  /*91e0*/  SEL R2, RZ, 0x1, P1 ;  /* 0x00000001ff027807 */ /* 0x000fe40000800000 */
[----:B------:R-:W-:Y:S02]  /*91f0*/  SEL R0, R0, RZ, P1 ;  /* 0x000000ff00007207 */ /* 0x000fe40000800000 */
[----:B------:R-:W-:-:S03]  /*9200*/  LOP3.LUT R11, R11, R2, RZ, 0x3c, !PT ;  /* 0x000000020b0b7212 */ /* 0x000fc600078e3cff */
[----:B0-----:R-:W-:Y:S01]  /*9210*/  IMAD R7, R0, 0x8, R3 ;  /* 0x0000000800077824 */ /* 0x001fe200078e0203 */
[----:B------:R-:W-:Y:S01]  /*9220*/  SHF.L.U32 R4, R11, 0x1f, RZ ;  /* 0x0000001f0b047819 */ /* 0x000fe200000006ff */
[----:B-1----:R-:W-:Y:S06]  /*9230*/  @!P0 BRA `(.L_x_180) ;  /* 0x00000008003c8947 */ /* 0x002fec0003800000 */
.L_x_203:
        /* <DEDUP_REMOVED lines=9> */
.L_x_204:
        /* <DEDUP_REMOVED lines=9> */
.L_x_205:
        /* <DEDUP_REMOVED lines=9> */
.L_x_206:
        /* <DEDUP_REMOVED lines=9> */
.L_x_207:
        /* <DEDUP_REMOVED lines=9> */
.L_x_208:
[----:B------:R-:W1:Y:S01]  /*9510*/  SYNCS.PHASECHK.TRANS64.TRYWAIT P0, [R6+URZ], R5 ;  /* 0x00000005060075a7 */ /* 0x000e62000800017f */
[----:B------:R-:W-:-:S05]  /*9520*/  VIADD R0, R0, 0x1 ;  /* 0x0000000100007836 */ /* 0x000fca0000000000 */
[----:B------:R-:W-:-:S04]  /*9530*/  ISETP.NE.AND P1, PT, R0, 0x10, PT ;  /* 0x000000100000780c */ /* 0x000fc80003f25270 */
[----:B------:R-:W-:Y:S02]  /*9540*/  SEL R2, RZ, 0x1, P1 ;  /* 0x00000001ff027807 */ /* 0x000fe40000800000 */
[----:B------:R-:W-:Y:S02]  /*9550*/  SEL R0, R0, RZ, P1 ;  /* 0x000000ff00007207 */ /* 0x000fe40000800000 */
[----:B------:R-:W-:Y:S02]  /*9560*/  LOP3.LUT R11, R11, R2, RZ, 0x3c, !PT ;  /* 0x000000020b0b7212 */ /* 0x000fe400078e3cff */
[----:B0-----:R-:W-:Y:S02]  /*9570*/  LEA R7, R0, R3, 0x3 ;  /* 0x0000000300077211 */ /* 0x001fe400078e18ff */
[----:B------:R-:W-:Y:S01]  /*9580*/  SHF.L.U32 R4, R11, 0x1f, RZ ;  /* 0x0000001f0b047819 */ /* 0x000fe200000006ff */
[----:B-1----:R-:W-:Y:S06]  /*9590*/  @!P0 BRA `(.L_x_186) ;  /* 0x0000000400dc8947 */ /* 0x002fec0003800000 */
.L_x_209:
        /* <DEDUP_REMOVED lines=9> */
.L_x_210:
        /* <DEDUP_REMOVED lines=9> */
.L_x_211:
        /* <DEDUP_REMOVED lines=9> */
.L_x_212:
[----:B------:R-:W1:Y:S01]  /*9750*/  SYNCS.PHASECHK.TRANS64.TRYWAIT P0, [R6+URZ], R5 ;  /* 0x00000005060075a7 */ /* 0x000e62000800017f */
[----:B------:R-:W-:-:S05]  /*9760*/  VIADD R0, R0, 0x1 ;  /* 0x0000000100007836 */ /* 0x000fca0000000000 */
[----:B------:R-:W-:-:S04]  /*9770*/  ISETP.NE.AND P1, PT, R0, 0x10, PT ;  /* 0x000000100000780c */ /* 0x000fc80003f25270 */
[----:B------:R-:W-:Y:S02]  /*9780*/  SEL R2, RZ, 0x1, P1 ;  /* 0x00000001ff027807 */ /* 0x000fe40000800000 */
[----:B------:R-:W-:Y:S02]  /*9790*/  SEL R0, R0, RZ, P1 ;  /* 0x000000ff00007207 */ /* 0x000fe40000800000 */
[----:B------:R-:W-:Y:S01]  /*97a0*/  LOP3.LUT R2, R11, R2, RZ, 0x3c, !PT ;  /* 0x000000020b027212 */ /* 0x000fe200078e3cff */
[----:B-1----:R-:W-:Y:S06]  /*97b0*/  @!P0 BRA `(.L_x_190) ;  /* 0x0000000400a48947 */ /* 0x002fec0003800000 */
.L_x_213:
[----:B------:R-:W-:Y:S01]  /*97c0*/  IMAD R3, R0, 0x8, R3 ;  /* 0x0000000800037824 */ /* 0x000fe200078e0203 */
[----:B------:R-:W-:-:S07]  /*97d0*/  SHF.L.U32 R0, R2, 0x1f, RZ ;  /* 0x0000001f02007819 */ /* 0x000fce00000006ff */
.L_x_191:
[----:B--2---:R2:W3:Y:S02]  /*97e0*/  SYNCS.PHASECHK.TRANS64.TRYWAIT P0, [R3+URZ], R0 ;  /* 0x00000000030075a7 */ /* 0x0044e4000800017f */
[----:B---3--:R-:W-:Y:S05]  /*97f0*/  @!P0 NANOSLEEP.SYNCS 0x989680 ;  /* 0x009896800000895d */ /* 0x008fea0003900000 */
[----:B------:R-:W3:Y:S02]  /*9800*/  @!P0 SYNCS.PHASECHK.TRANS64 P0, [R3+URZ], R0 ;  /* 0x00000000030085a7 */ /* 0x000ee4000800007f */
[----:B---3--:R-:W-:Y:S05]  /*9810*/  @!P0 BRA `(.L_x_191) ;  /* 0xfffffffc00f08947 */ /* 0x008fea000383ffff */
.L_x_174:
[----:B------:R-:W-:Y:S05]  /*9820*/  BSYNC B0 ;  /* 0x0000000000007941 */ /* 0x000fea0003800000 */
.L_x_173:
[----:B------:R-:W-:Y:S05]  /*9830*/  EXIT ;  /* 0x000000000000794d */ /* 0x000fea0003800000 */
.L_x_22:
[----:B-1----:R-:W-:-:S04]  /*9840*/  IMAD.U32 R200, RZ, RZ, UR11 ;  /* 0x0000000bffc87e24 */ /* 0x002fc8000f8e00ff */
[----:B------:R1:W0:Y:S03]  /*9850*/  SYNCS.PHASECHK.TRANS64.TRYWAIT P0, [R200+URZ], R21 ;  /* 0x00000015c80075a7 */ /* 0x000226000800017f */
[----:B0-----:R-:W-:Y:S05]  /*9860*/  @!P0 NANOSLEEP.SYNCS 0x989680 ;  /* 0x009896800000895d */ /* 0x001fea0003900000 */
[----:B------:R-:W0:Y:S02]  /*9870*/  @!P0 SYNCS.PHASECHK.TRANS64 P0, [R200+URZ], R21 ;  /* 0x00000015c80085a7 */ /* 0x000e24000800007f */
[----:B0-----:R-:W-:Y:S05]  /*9880*/  @!P0 BRA `(.L_x_22) ;  /* 0xfffffffc00ec8947 */ /* 0x001fea000383ffff */
[----:B------:R-:W-:Y:S05]  /*9890*/  BRA `(.L_x_21) ;  /* 0xffffff8400107947 */ /* 0x000fea000383ffff */
.L_x_161:
[----:B------:R-:W-:Y:S01]  /*98a0*/  BSSY B1, `(.L_x_192) ;  /* 0x0000006000017945 */ /* 0x000fe20003800000 */
[----:B------:R-:W-:-:S07]  /*98b0*/  IMAD.MOV.U32 R6, RZ, RZ, -0x1 ;  /* 0xffffffffff067424 */ /* 0x000fce00078e00ff */
[----:B------:R-:W-:Y:S05]  /*98c0*/  WARPSYNC.COLLECTIVE R6, `(.L_x_193) ;  /* 0x00000000060c7348 */ /* 0x000fea0003c00000 */
[----:B------:R-:W-:Y:S02]  /*98d0*/  ELECT P0, UR62, PT ;  /* 0x00000000003e782f */ /* 0x000fe40003800000 */
[----:B------:R-:W-:Y:S01]  /*98e0*/  MOV R6, UR62 ;  /* 0x0000003e00067c02 */ /* 0x000fe20008000f00 */
[----:B------:R-:W-:Y:S10]  /*98f0*/  ENDCOLLECTIVE ;  /* 0x000000000000791b */ /* 0x000ff40003800000 */
.L_x_193:
[----:B------:R-:W-:Y:S05]  /*9900*/  BSYNC B1 ;  /* 0x0000000000017941 */ /* 0x000fea0003800000 */
.L_x_192:
[----:B------:R-:W-:Y:S05]  /*9910*/  BRA `(.L_x_194) ;  /* 0xffffffe8006c7947 */ /* 0x000fea000383ffff */
.L_x_164:
[----:B0-----:R0:W1:Y:S02]  /*9920*/  SYNCS.PHASECHK.TRANS64.TRYWAIT P0, [R20+URZ+0x80], R9 ;  /* 0x00008009140075a7 */ /* 0x001064000800017f */
[----:B-1----:R-:W-:Y:S05]  /*9930*/  @!P0 NANOSLEEP.SYNCS 0x989680 ;  /* 0x009896800000895d */ /* 0x002fea0003900000 */
[----:B------:R-:W1:Y:S02]  /*9940*/  @!P0 SYNCS.PHASECHK.TRANS64 P0, [R20+URZ+0x80], R9 ;  /* 0x00008009140085a7 */ /* 0x000e64000800007f */
[----:B-1----:R-:W-:Y:S05]  /*9950*/  @!P0 BRA `(.L_x_164) ;  /* 0xfffffffc00f08947 */ /* 0x002fea000383ffff */
[----:B------:R-:W-:Y:S05]  /*9960*/  BRA `(.L_x_195) ;  /* 0xffffffe800a87947 */ /* 0x000fea000383ffff */
.L_x_172:
[----:B------:R-:W-:Y:S01]  /*9970*/  BSSY B0, `(.L_x_196) ;  /* 0x0000006000007945 */ /* 0x000fe20003800000 */
[----:B------:R-:W-:-:S07]  /*9980*/  IMAD.MOV.U32 R6, RZ, RZ, -0x1 ;  /* 0xffffffffff067424 */ /* 0x000fce00078e00ff */
[----:B------:R-:W-:Y:S05]  /*9990*/  WARPSYNC.COLLECTIVE R6, `(.L_x_197) ;  /* 0x00000000060c7348 */ /* 0x000fea0003c00000 */
[----:B------:R-:W-:Y:S02]  /*99a0*/  ELECT P0, UR62, PT ;  /* 0x00000000003e782f */ /* 0x000fe40003800000 */
[----:B------:R-:W-:Y:S01]  /*99b0*/  MOV R6, UR62 ;  /* 0x0000003e00067c02 */ /* 0x000fe20008000f00 */
[----:B------:R-:W-:Y:S10]  /*99c0*/  ENDCOLLECTIVE ;  /* 0x000000000000791b */ /* 0x000ff40003800000 */
.L_x_197:
[----:B------:R-:W-:Y:S05]  /*99d0*/  BSYNC B0 ;  /* 0x0000000000007941 */ /* 0x000fea0003800000 */
.L_x_196:
[----:B------:R-:W-:Y:S05]  /*99e0*/  BRA `(.L_x_198) ;  /* 0xfffffff400307947 */ /* 0x000fea000383ffff */
.L_x_176:
[----:B0-----:R0:W1:Y:S02]  /*99f0*/  SYNCS.PHASECHK.TRANS64.TRYWAIT P0, [R5+URZ], R2 ;  /* 0x00000002050075a7 */ /* 0x001064000800017f */
[----:B-1----:R-:W-:Y:S05]  /*9a00*/  @!P0 NANOSLEEP.SYNCS 0x989680 ;  /* 0x009896800000895d */ /* 0x002fea0003900000 */
[----:B------:R-:W1:Y:S02]  /*9a10*/  @!P0 SYNCS.PHASECHK.TRANS64 P0, [R5+URZ], R2 ;  /* 0x00000002050085a7 */ /* 0x000e64000800007f */
[----:B-1----:R-:W-:Y:S05]  /*9a20*/  @!P0 BRA `(.L_x_176) ;  /* 0xfffffffc00f08947 */ /* 0x002fea000383ffff */
[----:B------:R-:W-:Y:S05]  /*9a30*/  BRA `(.L_x_199) ;  /* 0xfffffff400707947 */ /* 0x000fea000383ffff */
.L_x_177:
[----:B0-----:R0:W1:Y:S02]  /*9a40*/  SYNCS.PHASECHK.TRANS64.TRYWAIT P0, [R7+URZ], R4 ;  /* 0x00000004070075a7 */ /* 0x001064000800017f */
[----:B-1----:R-:W-:Y:S05]  /*9a50*/  @!P0 NANOSLEEP.SYNCS 0x989680 ;  /* 0x009896800000895d */ /* 0x002fea0003900000 */
[----:B------:R-:W1:Y:S02]  /*9a60*/  @!P0 SYNCS.PHASECHK.TRANS64 P0, [R7+URZ], R4 ;  /* 0x00000004070085a7 */ /* 0x000e64000800007f */
[----:B-1----:R-:W-:Y:S05]  /*9a70*/  @!P0 BRA `(.L_x_177) ;  /* 0xfffffffc00f08947 */ /* 0x002fea000383ffff */
[----:B------:R-:W-:Y:S05]  /*9a80*/  BRA `(.L_x_200) ;  /* 0xfffffff400807947 */ /* 0x000fea000383ffff */
.L_x_178:
[----:B0-----:R0:W1:Y:S02]  /*9a90*/  SYNCS.PHASECHK.TRANS64.TRYWAIT P0, [R6+URZ], R5 ;  /* 0x00000005060075a7 */ /* 0x001064000800017f */
[----:B-1----:R-:W-:Y:S05]  /*9aa0*/  @!P0 NANOSLEEP.SYNCS 0x989680 ;  /* 0x009896800000895d */ /* 0x002fea0003900000 */
[----:B------:R-:W1:Y:S02]  /*9ab0*/  @!P0 SYNCS.PHASECHK.TRANS64 P0, [R6+URZ], R5 ;  /* 0x00000005060085a7 */ /* 0x000e64000800007f */
[----:B-1----:R-:W-:Y:S05]  /*9ac0*/  @!P0 BRA `(.L_x_178) ;  /* 0xfffffffc00f08947 */ /* 0x002fea000383ffff */
[----:B------:R-:W-:Y:S05]  /*9ad0*/  BRA `(.L_x_201) ;  /* 0xfffffff400907947 */ /* 0x000fea000383ffff */
.L_x_179:
[----:B0-----:R0:W1:Y:S02]  /*9ae0*/  SYNCS.PHASECHK.TRANS64.TRYWAIT P0, [R7+URZ], R4 ;  /* 0x00000004070075a7 */ /* 0x001064000800017f */
[----:B-1----:R-:W-:Y:S05]  /*9af0*/  @!P0 NANOSLEEP.SYNCS 0x989680 ;  /* 0x009896800000895d */ /* 0x002fea0003900000 */
[----:B------:R-:W1:Y:S02]  /*9b00*/  @!P0 SYNCS.PHASECHK.TRANS64 P0, [R7+URZ], R4 ;  /* 0x00000004070085a7 */ /* 0x000e64000800007f */
[----:B-1----:R-:W-:Y:S05]  /*9b10*/  @!P0 BRA `(.L_x_179) ;  /* 0xfffffffc00f08947 */ /* 0x002fea000383ffff */
[----:B------:R-:W-:Y:S05]  /*9b20*/  BRA `(.L_x_202) ;  /* 0xfffffff400a07947 */ /* 0x000fea000383ffff */
.L_x_180:
[----:B0-----:R0:W1:Y:S02]  /*9b30*/  SYNCS.PHASECHK.TRANS64.TRYWAIT P0, [R6+URZ], R5 ;  /* 0x00000005060075a7 */ /* 0x001064000800017f */
[----:B-1----:R-:W-:Y:S05]  /*9b40*/  @!P0 NANOSLEEP.SYNCS 0x989680 ;  /* 0x009896800000895d */ /* 0x002fea0003900000 */
[----:B------:R-:W1:Y:S02]  /*9b50*/  @!P0 SYNCS.PHASECHK.TRANS64 P0, [R6+URZ], R5 ;  /* 0x00000005060085a7 */ /* 0x000e64000800007f */
[----:B-1----:R-:W-:Y:S05]  /*9b60*/  @!P0 BRA `(.L_x_180) ;  /* 0xfffffffc00f08947 */ /* 0x002fea000383ffff */
[----:B------:R-:W-:Y:S05]  /*9b70*/  BRA `(.L_x_203) ;  /* 0xfffffff400b07947 */ /* 0x000fea000383ffff */
.L_x_181:
[----:B0-----:R0:W1:Y:S02]  /*9b80*/  SYNCS.PHASECHK.TRANS64.TRYWAIT P0, [R7+URZ], R4 ;  /* 0x00000004070075a7 */ /* 0x001064000800017f */
[----:B-1----:R-:W-:Y:S05]  /*9b90*/  @!P0 NANOSLEEP.SYNCS 0x989680 ;  /* 0x009896800000895d */ /* 0x002fea0003900000 */
[----:B------:R-:W1:Y:S02]  /*9ba0*/  @!P0 SYNCS.PHASECHK.TRANS64 P0, [R7+URZ], R4 ;  /* 0x00000004070085a7 */ /* 0x000e64000800007f */
[----:B-1----:R-:W-:Y:S05]  /*9bb0*/  @!P0 BRA `(.L_x_181) ;  /* 0xfffffffc00f08947 */ /* 0x002fea000383ffff */
[----:B------:R-:W-:Y:S05]  /*9bc0*/  BRA `(.L_x_204) ;  /* 0xfffffff400c07947 */ /* 0x000fea000383ffff */
.L_x_182:
[----:B0-----:R0:W1:Y:S02]  /*9bd0*/  SYNCS.PHASECHK.TRANS64.TRYWAIT P0, [R6+URZ], R5 ;  /* 0x00000005060075a7 */ /* 0x001064000800017f */
[----:B-1----:R-:W-:Y:S05]  /*9be0*/  @!P0 NANOSLEEP.SYNCS 0x989680 ;  /* 0x009896800000895d */ /* 0x002fea0003900000 */
[----:B------:R-:W1:Y:S02]  /*9bf0*/  @!P0 SYNCS.PHASECHK.TRANS64 P0, [R6+URZ], R5 ;  /* 0x00000005060085a7 */ /* 0x000e64000800007f */
[----:B-1----:R-:W-:Y:S05]  /*9c00*/  @!P0 BRA `(.L_x_182) ;  /* 0xfffffffc00f08947 */ /* 0x002fea000383ffff */
[----:B------:R-:W-:Y:S05]  /*9c10*/  BRA `(.L_x_205) ;  /* 0xfffffff400d07947 */ /* 0x000fea000383ffff */
.L_x_183:
[----:B0-----:R0:W1:Y:S02]  /*9c20*/  SYNCS.PHASECHK.TRANS64.TRYWAIT P0, [R7+URZ], R4 ;  /* 0x00000004070075a7 */ /* 0x001064000800017f */
[----:B-1----:R-:W-:Y:S05]  /*9c30*/  @!P0 NANOSLEEP.SYNCS 0x989680 ;  /* 0x009896800000895d */ /* 0x002fea0003900000 */
[----:B------:R-:W1:Y:S02]  /*9c40*/  @!P0 SYNCS.PHASECHK.TRANS64 P0, [R7+URZ], R4 ;  /* 0x00000004070085a7 */ /* 0x000e64000800007f */
[----:B-1----:R-:W-:Y:S05]  /*9c50*/  @!P0 BRA `(.L_x_183) ;  /* 0xfffffffc00f08947 */ /* 0x002fea000383ffff */
[----:B------:R-:W-:Y:S05]  /*9c60*/  BRA `(.L_x_206) ;  /* 0xfffffff400e07947 */ /* 0x000fea000383ffff */
.L_x_184:
[----:B0-----:R0:W1:Y:S02]  /*9c70*/  SYNCS.PHASECHK.TRANS64.TRYWAIT P0, [R6+URZ], R5 ;  /* 0x00000005060075a7 */ /* 0x001064000800017f */
[----:B-1----:R-:W-:Y:S05]  /*9c80*/  @!P0 NANOSLEEP.SYNCS 0x989680 ;  /* 0x009896800000895d */ /* 0x002fea0003900000 */
[----:B------:R-:W1:Y:S02]  /*9c90*/  @!P0 SYNCS.PHASECHK.TRANS64 P0, [R6+URZ], R5 ;  /* 0x00000005060085a7 */ /* 0x000e64000800007f */
[----:B-1----:R-:W-:Y:S05]  /*9ca0*/  @!P0 BRA `(.L_x_184) ;  /* 0xfffffffc00f08947 */ /* 0x002fea000383ffff */
[----:B------:R-:W-:Y:S05]  /*9cb0*/  BRA `(.L_x_207) ;  /* 0xfffffff400f07947 */ /* 0x000fea000383ffff */
.L_x_185:
[----:B0-----:R0:W1:Y:S02]  /*9cc0*/  SYNCS.PHASECHK.TRANS64.TRYWAIT P0, [R7+URZ], R4 ;  /* 0x00000004070075a7 */ /* 0x001064000800017f */
[----:B-1----:R-:W-:Y:S05]  /*9cd0*/  @!P0 NANOSLEEP.SYNCS 0x989680 ;  /* 0x009896800000895d */ /* 0x002fea0003900000 */
[----:B------:R-:W1:Y:S02]  /*9ce0*/  @!P0 SYNCS.PHASECHK.TRANS64 P0, [R7+URZ], R4 ;  /* 0x00000004070085a7 */ /* 0x000e64000800007f */
[----:B-1----:R-:W-:Y:S05]  /*9cf0*/  @!P0 BRA `(.L_x_185) ;  /* 0xfffffffc00f08947 */ /* 0x002fea000383ffff */
[----:B------:R-:W-:Y:S05]  /*9d00*/  BRA `(.L_x_208) ;  /* 0xfffffff800007947 */ /* 0x000fea000383ffff */
.L_x_186:
[----:B0-----:R0:W1:Y:S02]  /*9d10*/  SYNCS.PHASECHK.TRANS64.TRYWAIT P0, [R6+URZ], R5 ;  /* 0x00000005060075a7 */ /* 0x001064000800017f */
[----:B-1----:R-:W-:Y:S05]  /*9d20*/  @!P0 NANOSLEEP.SYNCS 0x989680 ;  /* 0x009896800000895d */ /* 0x002fea0003900000 */
[----:B------:R-:W1:Y:S02]  /*9d30*/  @!P0 SYNCS.PHASECHK.TRANS64 P0, [R6+URZ], R5 ;  /* 0x00000005060085a7 */ /* 0x000e64000800007f */
[----:B-1----:R-:W-:Y:S05]  /*9d40*/  @!P0 BRA `(.L_x_186) ;  /* 0xfffffffc00f08947 */ /* 0x002fea000383ffff */
[----:B------:R-:W-:Y:S05]  /*9d50*/  BRA `(.L_x_209) ;  /* 0xfffffff800107947 */ /* 0x000fea000383ffff */
.L_x_187:
[----:B0-----:R0:W1:Y:S02]  /*9d60*/  SYNCS.PHASECHK.TRANS64.TRYWAIT P0, [R7+URZ], R4 ;  /* 0x00000004070075a7 */ /* 0x001064000800017f */
[----:B-1----:R-:W-:Y:S05]  /*9d70*/  @!P0 NANOSLEEP.SYNCS 0x989680 ;  /* 0x009896800000895d */ /* 0x002fea0003900000 */
[----:B------:R-:W1:Y:S02]  /*9d80*/  @!P0 SYNCS.PHASECHK.TRANS64 P0, [R7+URZ], R4 ;  /* 0x00000004070085a7 */ /* 0x000e64000800007f */
[----:B-1----:R-:W-:Y:S05]  /*9d90*/  @!P0 BRA `(.L_x_187) ;  /* 0xfffffffc00f08947 */ /* 0x002fea000383ffff */
[----:B------:R-:W-:Y:S05]  /*9da0*/  BRA `(.L_x_210) ;  /* 0xfffffff800207947 */ /* 0x000fea000383ffff */
.L_x_188:
[----:B0-----:R0:W1:Y:S02]  /*9db0*/  SYNCS.PHASECHK.TRANS64.TRYWAIT P0, [R6+URZ], R5 ;  /* 0x00000005060075a7 */ /* 0x001064000800017f */
[----:B-1----:R-:W-:Y:S05]  /*9dc0*/  @!P0 NANOSLEEP.SYNCS 0x989680 ;  /* 0x009896800000895d */ /* 0x002fea0003900000 */
[----:B------:R-:W1:Y:S02]  /*9dd0*/  @!P0 SYNCS.PHASECHK.TRANS64 P0, [R6+URZ], R5 ;  /* 0x00000005060085a7 */ /* 0x000e64000800007f */
[----:B-1----:R-:W-:Y:S05]  /*9de0*/  @!P0 BRA `(.L_x_188) ;  /* 0xfffffffc00f08947 */ /* 0x002fea000383ffff */
[----:B------:R-:W-:Y:S05]  /*9df0*/  BRA `(.L_x_211) ;  /* 0xfffffff800307947 */ /* 0x000fea000383ffff */
.L_x_189:
[----:B0-----:R0:W1:Y:S02]  /*9e00*/  SYNCS.PHASECHK.TRANS64.TRYWAIT P0, [R7+URZ], R4 ;  /* 0x00000004070075a7 */ /* 0x001064000800017f */
[----:B-1----:R-:W-:Y:S05]  /*9e10*/  @!P0 NANOSLEEP.SYNCS 0x989680 ;  /* 0x009896800000895d */ /* 0x002fea0003900000 */
[----:B------:R-:W1:Y:S02]  /*9e20*/  @!P0 SYNCS.PHASECHK.TRANS64 P0, [R7+URZ], R4 ;  /* 0x00000004070085a7 */ /* 0x000e64000800007f */
[----:B-1----:R-:W-:Y:S05]  /*9e30*/  @!P0 BRA `(.L_x_189) ;  /* 0xfffffffc00f08947 */ /* 0x002fea000383ffff */
[----:B------:R-:W-:Y:S05]  /*9e40*/  BRA `(.L_x_212) ;  /* 0xfffffff800407947 */ /* 0x000fea000383ffff */
.L_x_190:
[----:B-1----:R1:W2:Y:S02]  /*9e50*/  SYNCS.PHASECHK.TRANS64.TRYWAIT P0, [R6+URZ], R5 ;  /* 0x00000005060075a7 */ /* 0x0022a4000800017f */
[----:B--2---:R-:W-:Y:S05]  /*9e60*/  @!P0 NANOSLEEP.SYNCS 0x989680 ;  /* 0x009896800000895d */ /* 0x004fea0003900000 */
[----:B------:R-:W2:Y:S02]  /*9e70*/  @!P0 SYNCS.PHASECHK.TRANS64 P0, [R6+URZ], R5 ;  /* 0x00000005060085a7 */ /* 0x000ea4000800007f */
[----:B--2---:R-:W-:Y:S05]  /*9e80*/  @!P0 BRA `(.L_x_190) ;  /* 0xfffffffc00f08947 */ /* 0x004fea000383ffff */
[----:B------:R-:W-:Y:S05]  /*9e90*/  BRA `(.L_x_213) ;  /* 0xfffffff800487947 */ /* 0x000fea000383ffff */
.L_x_214:
[----:B------:R-:W-:-:S00]  /*9ea0*/  BRA `(.L_x_214) ;  /* 0xfffffffc00fc7947 */ /* 0x000fc0000383ffff */
[----:B------:R-:W-:-:S00]  /*9eb0*/  NOP ;  /* 0x0000000000007918 */ /* 0x000fc00000000000 */
        /* <DEDUP_REMOVED lines=12> */
.L_x_215:


//--------------------- .nv.shared._ZN7cutlass13device_kernelINS_4gemm6kernel13GemmUniversalIN4cute5tupleIJiiiiEEENS1_10collective13CollectiveMmaINS1_43MainloopSm90TmaGmmaWarpSpecializedSparseFP8ILi16ENS5_IJNS4_1CILi2EEENSA_ILi1EEESC_EEENS1_35KernelTmaWarpSpecializedCooperativeEEENS5_IJNSA_ILi256EEENSA_ILi64EEESH_EEENS_12float_e4m3_tENS5_IJNS4_6LayoutINS5_IJiNS5_IJSB_iEEEiEEENS5_IJlNS5_IJSC_SB_EEElEEEEENSK_INS5_IJNS5_IJSH_iEEESQ_iEEENS5_IJNS5_IJSH_NSA_ILi4096EEEEEENS5_IJSC_lEEElEEEEEEEESJ_NS5_IJlSC_lEEENS4_8TiledMMAINS4_8MMA_AtomIJNS4_4SM904GMMA6SPARSE31GMMA_64x64x64_F32E4M3E4M3_SS_TNILNS12_7ScaleInE1ELS15_1ELNS12_9SparseSelE0EEEEEENSK_ISD_NS5_IJSC_NSA_ILi0EEES19_EEEEENS5_IJNS4_10UnderscoreES1C_S1C_EEEEENS4_13SM90_TMA_LOADENS4_14ComposedLayoutINS4_7SwizzleILi1ELi4ELi3EEENS4_25smem_sparse_ptr_flag_bitsILi2ELi8EEENSK_INS5_IJNS5_IJSC_NSA_ILi8EEEEEENS5_IJSB_NSA_ILi32EEEEEEEEENS5_IJNS5_IJS19_SH_EEESN_EEEEEEEvNS4_8identityENS4_23SM90_TMA_LOAD_MULTICASTENS1G_INS1H_ILi2ELi4ELi3EEENS4_18smem_ptr_flag_bitsILi8EEENSK_INS5_IJS1L_SH_EEENS5_IJSH_SC_EEEEEEEvS1U_EENS_8epilogue10collective6detail29Sm90TmaWarpSpecializedAdapterINS25_15DefaultEpilogueIfNS5_IJSC_llEEES29_NS24_6thread17LinearCombinationIfLi1EffLNS2A_9ScaleType4KindE0ELNS_15FloatRoundStyleE2EfEENS1_15EpilogueDefaultEEEEEvvEEEEvNT_6ParamsE --------------------------
	.section	.nv.shared._ZN7cutlass13device_kernelINS_4gemm6kernel13GemmUniversalIN4cute5tupleIJiiiiEEENS1_10collective13CollectiveMmaINS1_43MainloopSm90TmaGmmaWarpSpecializedSparseFP8ILi16ENS5_IJNS4_1CILi2EEENSA_ILi1EEESC_EEENS1_35KernelTmaWarpSpecializedCooperativeEEENS5_IJNSA_ILi256EEENSA_ILi64EEESH_EEENS_12float_e4m3_tENS5_IJNS4_6LayoutINS5_IJiNS5_IJSB_iEEEiEEENS5_IJlNS5_IJSC_SB_EEElEEEEENSK_INS5_IJNS5_IJSH_iEEESQ_iEEENS5_IJNS5_IJSH_NSA_ILi4096EEEEEENS5_IJSC_lEEElEEEEEEEESJ_NS5_IJlSC_lEEENS4_8TiledMMAINS4_8MMA_AtomIJNS4_4SM904GMMA6SPARSE31GMMA_64x64x64_F32E4M3E4M3_SS_TNILNS12_7ScaleInE1ELS15_1ELNS12_9SparseSelE0EEEEEENSK_ISD_NS5_IJSC_NSA_ILi0EEES19_EEEEENS5_IJNS4_10UnderscoreES1C_S1C_EEEEENS4_13SM90_TMA_LOADENS4_14ComposedLayoutINS4_7SwizzleILi1ELi4ELi3EEENS4_25smem_sparse_ptr_flag_bitsILi2ELi8EEENSK_INS5_IJNS5_IJSC_NSA_ILi8EEEEEENS5_IJSB_NSA_ILi32EEEEEEEEENS5_IJNS5_IJS19_SH_EEESN_EEEEEEEvNS4_8identityENS4_23SM90_TMA_LOAD_MULTICASTENS1G_INS1H_ILi2ELi4ELi3EEENS4_18smem_ptr_flag_bitsILi8EEENSK_INS5_IJS1L_SH_EEENS5_IJSH_SC_EEEEEEEvS1U_EENS_8epilogue10collective6detail29Sm90TmaWarpSpecializedAdapterINS25_15DefaultEpilogueIfNS5_IJSC_llEEES29_NS24_6thread17LinearCombinationIfLi1EffLNS2A_9ScaleType4KindE0ELNS_15FloatRoundStyleE2EfEENS1_15EpilogueDefaultEEEEEvvEEEEvNT_6ParamsE,"aw",@nobits
	.sectionflags	@""
	.align	16
	.zero		1024


//--------------------- .nv.shared.reserved.0     --------------------------
	.section	.nv.shared.reserved.0,"aw",@nobits
	.weak		__nv_reservedSMEM_offset_0_alias
	.size		__nv_reservedSMEM_offset_0_alias, 0, 0
	.other		__nv_reservedSMEM_offset_0_alias,@"STO_CUDA_RESERVED_SHARED STV_DEFAULT"
__nv_reservedSMEM_offset_0_alias:
	.zero		0


//--------------------- .nv.global                --------------------------
	.section	.nv.global,"aw",@nobits
.nv.global:
	.type		_ZN39_INTERNAL_98e03255_4_k_cu_234ba211_28314cute1_E,@object
	.size		_ZN39_INTERNAL_98e03255_4_k_cu_234ba211_28314cute1_E,(_ZN39_INTERNAL_98e03255_4_k_cu_234ba211_28314cuda3std3__45__cpo6cbeginE - _ZN39_INTERNAL_98e03255_4_k_cu_234ba211_28314cute1_E)
_ZN39_INTERNAL_98e03255_4_k_cu_234ba211_28314cute1_E:
	.zero		1
	.type		_ZN39_INTERNAL_98e03255_4_k_cu_234ba211_28314cuda3std3__45__cpo6cbeginE,@object
	.size		_ZN39_INTERNAL_98e03255_4_k_cu_234ba211_28314cuda3std3__45__cpo6cbeginE,(_ZN39_INTERNAL_98e03255_4_k_cu_234ba211_28314cuda3std3__48in_placeE - _ZN39_INTERNAL_98e03255_4_k_cu_234ba211_28314cuda3std3__45__cpo6cbeginE)
_ZN39_INTERNAL_98e03255_4_k_cu_234ba211_28314cuda3std3__45__cpo6cbeginE:
	.zero		1
	.type		_ZN39_INTERNAL_98e03255_4_k_cu_234ba211_28314cuda3std3__48in_placeE,@object
	.size		_ZN39_INTERNAL_98e03255_4_k_cu_234ba211_28314cuda3std3__48in_placeE,(_ZN39_INTERNAL_98e03255_4_k_cu_234ba211_28314cuda3std6ranges3__45__cpo9iter_moveE - _ZN39_INTERNAL_98e03255_4_k_cu_234ba211_28314cuda3std3__48in_placeE)
_ZN39_INTERNAL_98e03255_4_k_cu_234ba211_28314cuda3std3__48in_placeE:
	.zero		1
	.type		_ZN39_INTERNAL_98e03255_4_k_cu_234ba211_28314cuda3std6ranges3__45__cpo9iter_moveE,@object
	.size		_ZN39_INTERNAL_98e03255_4_k_cu_234ba211_28314cuda3std6ranges3__45__cpo9iter_moveE,(_ZN39_INTERNAL_98e03255_4_k_cu_234ba211_28314cuda3std3__45__cpo5beginE - _ZN39_INTERNAL_98e03255_4_k_cu_234ba211_28314cuda3std6ranges3__45__cpo9iter_moveE)
_ZN39_INTERNAL_98e03255_4_k_cu_234ba211_28314cuda3std6ranges3__45__cpo9iter_moveE:
	.zero		1
	.type		_ZN39_INTERNAL_98e03255_4_k_cu_234ba211_28314cuda3std3__45__cpo5beginE,@object
	.size		_ZN39_INTERNAL_98e03255_4_k_cu_234ba211_28314cuda3std3__45__cpo5beginE,(_ZN39_INTERNAL_98e03255_4_k_cu_234ba211_28314cuda3std3__441_GLOBAL__N__98e03255_4_k_cu_234ba211_28316ignoreE - _ZN39_INTERNAL_98e03255_4_k_cu_234ba211_28314cuda3std3__45__cpo5beginE)
_ZN39_INTERNAL_98e03255_4_k_cu_234ba211_28314cuda3std3__45__cpo5beginE:
	.zero		1
	.type		_ZN39_INTERNAL_98e03255_4_k_cu_234ba211_28314cuda3std3__441_GLOBAL__N__98e03255_4_k_cu_234ba211_28316ignoreE,@object
	.size		_ZN39_INTERNAL_98e03255_4_k_cu_234ba211_28314cuda3std3__441_GLOBAL__N__98e03255_4_k_cu_234ba211_28316ignoreE,(_ZN39_INTERNAL_98e03255_4_k_cu_234ba211_28314cute7productE - _ZN39_INTERNAL_98e03255_4_k_cu_234ba211_28314cuda3std3__441_GLOBAL__N__98e03255_4_k_cu_234ba211_28316ignoreE)
_ZN39_INTERNAL_98e03255_4_k_cu_234ba211_28314cuda3std3__441_GLOBAL__N__98e03255_4_k_cu_234ba211_28316ignoreE:
	.zero		1
	.type		_ZN39_INTERNAL_98e03255_4_k_cu_234ba211_28314cute7productE,@object
	.size		_ZN39_INTERNAL_98e03255_4_k_cu_234ba211_28314cute7productE,(_ZN39_INTERNAL_98e03255_4_k_cu_234ba211_28314cuda3std3__45__cpo3endE - _ZN39_INTERNAL_98e03255_4_k_cu_234ba211_28314cute7productE)
_ZN39_INTERNAL_98e03255_4_k_cu_234ba211_28314cute7productE:
	.zero		1
	.type		_ZN39_INTERNAL_98e03255_4_k_cu_234ba211_28314cuda3std3__45__cpo3endE,@object
	.size		_ZN39_INTERNAL_98e03255_4_k_cu_234ba211_28314cuda3std3__45__cpo3endE,(_ZN39_INTERNAL_98e03255_4_k_cu_234ba211_28314cuda3std3__419piecewise_constructE - _ZN39_INTERNAL_98e03255_4_k_cu_234ba211_28314cuda3std3__45__cpo3endE)
_ZN39_INTERNAL_98e03255_4_k_cu_234ba211_28314cuda3std3__45__cpo3endE:
	.zero		1
	.type		_ZN39_INTERNAL_98e03255_4_k_cu_234ba211_28314cuda3std3__419piecewise_constructE,@object
	.size		_ZN39_INTERNAL_98e03255_4_k_cu_234ba211_28314cuda3std3__419piecewise_constructE,(_ZN39_INTERNAL_98e03255_4_k_cu_234ba211_28314cuda3std3__45__cpo4cendE - _ZN39_INTERNAL_98e03255_4_k_cu_234ba211_28314cuda3std3__419piecewise_constructE)
_ZN39_INTERNAL_98e03255_4_k_cu_234ba211_28314cuda3std3__419piecewise_constructE:
	.zero		1
	.type		_ZN39_INTERNAL_98e03255_4_k_cu_234ba211_28314cuda3std3__45__cpo4cendE,@object
	.size		_ZN39_INTERNAL_98e03255_4_k_cu_234ba211_28314cuda3std3__45__cpo4cendE,(_ZN39_INTERNAL_98e03255_4_k_cu_234ba211_28314cuda3std6ranges3__45__cpo4swapE - _ZN39_INTERNAL_98e03255_4_k_cu_234ba211_28314cuda3std3__45__cpo4cendE)
_ZN39_INTERNAL_98e03255_4_k_cu_234ba211_28314cuda3std3__45__cpo4cendE:
	.zero		1
	.type		_ZN39_INTERNAL_98e03255_4_k_cu_234ba211_28314cuda3std6ranges3__45__cpo4swapE,@object
	.size		_ZN39_INTERNAL_98e03255_4_k_cu_234ba211_28314cuda3std6ranges3__45__cpo4swapE,(.L_7 - _ZN39_INTERNAL_98e03255_4_k_cu_234ba211_28314cuda3std6ranges3__45__cpo4swapE)
_ZN39_INTERNAL_98e03255_4_k_cu_234ba211_28314cuda3std6ranges3__45__cpo4swapE:
	.zero		1
.L_7:


//--------------------- .nv.constant0._ZN7cutlass13device_kernelINS_4gemm6kernel13GemmUniversalIN4cute5tupleIJiiiiEEENS1_10collective13CollectiveMmaINS1_43MainloopSm90TmaGmmaWarpSpecializedSparseFP8ILi16ENS5_IJNS4_1CILi2EEENSA_ILi1EEESC_EEENS1_35KernelTmaWarpSpecializedCooperativeEEENS5_IJNSA_ILi256EEENSA_ILi64EEESH_EEENS_12float_e4m3_tENS5_IJNS4_6LayoutINS5_IJiNS5_IJSB_iEEEiEEENS5_IJlNS5_IJSC_SB_EEElEEEEENSK_INS5_IJNS5_IJSH_iEEESQ_iEEENS5_IJNS5_IJSH_NSA_ILi4096EEEEEENS5_IJSC_lEEElEEEEEEEESJ_NS5_IJlSC_lEEENS4_8TiledMMAINS4_8MMA_AtomIJNS4_4SM904GMMA6SPARSE31GMMA_64x64x64_F32E4M3E4M3_SS_TNILNS12_7ScaleInE1ELS15_1ELNS12_9SparseSelE0EEEEEENSK_ISD_NS5_IJSC_NSA_ILi0EEES19_EEEEENS5_IJNS4_10UnderscoreES1C_S1C_EEEEENS4_13SM90_TMA_LOADENS4_14ComposedLayoutINS4_7SwizzleILi1ELi4ELi3EEENS4_25smem_sparse_ptr_flag_bitsILi2ELi8EEENSK_INS5_IJNS5_IJSC_NSA_ILi8EEEEEENS5_IJSB_NSA_ILi32EEEEEEEEENS5_IJNS5_IJS19_SH_EEESN_EEEEEEEvNS4_8identityENS4_23SM90_TMA_LOAD_MULTICASTENS1G_INS1H_ILi2ELi4ELi3EEENS4_18smem_ptr_flag_bitsILi8EEENSK_INS5_IJS1L_SH_EEENS5_IJSH_SC_EEEEEEEvS1U_EENS_8epilogue10collective6detail29Sm90TmaWarpSpecializedAdapterINS25_15DefaultEpilogueIfNS5_IJSC_llEEES29_NS24_6thread17LinearCombinationIfLi1EffLNS2A_9ScaleType4KindE0ELNS_15FloatRoundStyleE2EfEENS1_15EpilogueDefaultEEEEEvvEEEEvNT_6ParamsE --------------------------
	.section	.nv.constant0._ZN7cutlass13device_kernelINS_4gemm6kernel13GemmUniversalIN4cute5tupleIJiiiiEEENS1_10collective13CollectiveMmaINS1_43MainloopSm90TmaGmmaWarpSpecializedSparseFP8ILi16ENS5_IJNS4_1CILi2EEENSA_ILi1EEESC_EEENS1_35KernelTmaWarpSpecializedCooperativeEEENS5_IJNSA_ILi256EEENSA_ILi64EEESH_EEENS_12float_e4m3_tENS5_IJNS4_6LayoutINS5_IJiNS5_IJSB_iEEEiEEENS5_IJlNS5_IJSC_SB_EEElEEEEENSK_INS5_IJNS5_IJSH_iEEESQ_iEEENS5_IJNS5_IJSH_NSA_ILi4096EEEEEENS5_IJSC_lEEElEEEEEEEESJ_NS5_IJlSC_lEEENS4_8TiledMMAINS4_8MMA_AtomIJNS4_4SM904GMMA6SPARSE31GMMA_64x64x64_F32E4M3E4M3_SS_TNILNS12_7ScaleInE1ELS15_1ELNS12_9SparseSelE0EEEEEENSK_ISD_NS5_IJSC_NSA_ILi0EEES19_EEEEENS5_IJNS4_10UnderscoreES1C_S1C_EEEEENS4_13SM90_TMA_LOADENS4_14ComposedLayoutINS4_7SwizzleILi1ELi4ELi3EEENS4_25smem_sparse_ptr_flag_bitsILi2ELi8EEENSK_INS5_IJNS5_IJSC_NSA_ILi8EEEEEENS5_IJSB_NSA_ILi32EEEEEEEEENS5_IJNS5_IJS19_SH_EEESN_EEEEEEEvNS4_8identityENS4_23SM90_TMA_LOAD_MULTICASTENS1G_INS1H_ILi2ELi4ELi3EEENS4_18smem_ptr_flag_bitsILi8EEENSK_INS5_IJS1L_SH_EEENS5_IJSH_SC_EEEEEEEvS1U_EENS_8epilogue10collective6detail29Sm90TmaWarpSpecializedAdapterINS25_15DefaultEpilogueIfNS5_IJSC_llEEES29_NS24_6thread17LinearCombinationIfLi1EffLNS2A_9ScaleType4KindE0ELNS_15FloatRoundStyleE2EfEENS1_15EpilogueDefaultEEEEEvvEEEEvNT_6ParamsE,"a",@progbits
	.sectionflags	@""
	.align	4
.nv.constant0._ZN7cutlass13device_kernelINS_4gemm6kernel13GemmUniversalIN4cute5tupleIJiiiiEEENS1_10collective13CollectiveMmaINS1_43MainloopSm90TmaGmmaWarpSpecializedSparseFP8ILi16ENS5_IJNS4_1CILi2EEENSA_ILi1EEESC_EEENS1_35KernelTmaWarpSpecializedCooperativeEEENS5_IJNSA_ILi256EEENSA_ILi64EEESH_EEENS_12float_e4m3_tENS5_IJNS4_6LayoutINS5_IJiNS5_IJSB_iEEEiEEENS5_IJlNS5_IJSC_SB_EEElEEEEENSK_INS5_IJNS5_IJSH_iEEESQ_iEEENS5_IJNS5_IJSH_NSA_ILi4096EEEEEENS5_IJSC_lEEElEEEEEEEESJ_NS5_IJlSC_lEEENS4_8TiledMMAINS4_8MMA_AtomIJNS4_4SM904GMMA6SPARSE31GMMA_64x64x64_F32E4M3E4M3_SS_TNILNS12_7ScaleInE1ELS15_1ELNS12_9SparseSelE0EEEEEENSK_ISD_NS5_IJSC_NSA_ILi0EEES19_EEEEENS5_IJNS4_10UnderscoreES1C_S1C_EEEEENS4_13SM90_TMA_LOADENS4_14ComposedLayoutINS4_7SwizzleILi1ELi4ELi3EEENS4_25smem_sparse_ptr_flag_bitsILi2ELi8EEENSK_INS5_IJNS5_IJSC_NSA_ILi8EEEEEENS5_IJSB_NSA_ILi32EEEEEEEEENS5_IJNS5_IJS19_SH_EEESN_EEEEEEEvNS4_8identityENS4_23SM90_TMA_LOAD_MULTICASTENS1G_INS1H_ILi2ELi4ELi3EEENS4_18smem_ptr_flag_bitsILi8EEENSK_INS5_IJS1L_SH_EEENS5_IJSH_SC_EEEEEEEvS1U_EENS_8epilogue10collective6detail29Sm90TmaWarpSpecializedAdapterINS25_15DefaultEpilogueIfNS5_IJSC_llEEES29_NS24_6thread17LinearCombinationIfLi1EffLNS2A_9ScaleType4KindE0ELNS_15FloatRoundStyleE2EfEENS1_15EpilogueDefaultEEEEEvvEEEEvNT_6ParamsE:
	.zero		1920


//--------------------- SYMBOLS --------------------------

	.type		.nv.reservedSmem.offset0,@object
	.size		.nv.reservedSmem.offset0,0x4
